//
// Generated by NVIDIA NVVM Compiler
//
// Compiler Build ID: CL-36424714
// Cuda compilation tools, release 13.0, V13.0.88
// Based on NVVM 20.0.0
//

.version 9.0
.target sm_100
.address_size 64

	// .globl	_Z14prune_q_matrixPKfPKbPfii

.visible .entry _Z14prune_q_matrixPKfPKbPfii(
	.param .u64 .ptr .align 1 _Z14prune_q_matrixPKfPKbPfii_param_0,
	.param .u64 .ptr .align 1 _Z14prune_q_matrixPKfPKbPfii_param_1,
	.param .u64 .ptr .align 1 _Z14prune_q_matrixPKfPKbPfii_param_2,
	.param .u32 _Z14prune_q_matrixPKfPKbPfii_param_3,
	.param .u32 _Z14prune_q_matrixPKfPKbPfii_param_4
)
{
	.reg .pred 	%p<4>;
	.reg .b16 	%rs<2>;
	.reg .b32 	%r<12>;
	.reg .b32 	%f<4>;
	.reg .b64 	%rd<12>;

	ld.param.u64 	%rd1, [_Z14prune_q_matrixPKfPKbPfii_param_0];
	ld.param.u64 	%rd2, [_Z14prune_q_matrixPKfPKbPfii_param_1];
	ld.param.u64 	%rd3, [_Z14prune_q_matrixPKfPKbPfii_param_2];
	ld.param.u32 	%r4, [_Z14prune_q_matrixPKfPKbPfii_param_3];
	ld.param.u32 	%r3, [_Z14prune_q_matrixPKfPKbPfii_param_4];
	mov.u32 	%r5, %ctaid.y;
	mov.u32 	%r6, %ntid.y;
	mov.u32 	%r7, %tid.y;
	mad.lo.s32 	%r1, %r5, %r6, %r7;
	mov.u32 	%r8, %ctaid.x;
	mov.u32 	%r9, %ntid.x;
	mov.u32 	%r10, %tid.x;
	mad.lo.s32 	%r2, %r8, %r9, %r10;
	setp.ge.s32 	%p1, %r1, %r4;
	setp.ge.s32 	%p2, %r2, %r3;
	or.pred  	%p3, %p1, %p2;
	@%p3 bra 	$L__BB0_2;
	cvta.to.global.u64 	%rd4, %rd1;
	cvta.to.global.u64 	%rd5, %rd2;
	cvta.to.global.u64 	%rd6, %rd3;
	mad.lo.s32 	%r11, %r3, %r1, %r2;
	cvt.s64.s32 	%rd7, %r11;
	mul.wide.s32 	%rd8, %r11, 4;
	add.s64 	%rd9, %rd4, %rd8;
	ld.global.f32 	%f1, [%rd9];
	add.s64 	%rd10, %rd5, %rd7;
	ld.global.s8 	%rs1, [%rd10];
	cvt.rn.f32.s16 	%f2, %rs1;
	mul.f32 	%f3, %f1, %f2;
	add.s64 	%rd11, %rd6, %rd8;
	st.global.f32 	[%rd11], %f3;
$L__BB0_2:
	ret;

}
	// .globl	_Z23qr_decomposition_kernelPfS_S_ii
.visible .entry _Z23qr_decomposition_kernelPfS_S_ii(
	.param .u64 .ptr .align 1 _Z23qr_decomposition_kernelPfS_S_ii_param_0,
	.param .u64 .ptr .align 1 _Z23qr_decomposition_kernelPfS_S_ii_param_1,
	.param .u64 .ptr .align 1 _Z23qr_decomposition_kernelPfS_S_ii_param_2,
	.param .u32 _Z23qr_decomposition_kernelPfS_S_ii_param_3,
	.param .u32 _Z23qr_decomposition_kernelPfS_S_ii_param_4
)
{
	.reg .pred 	%p<41>;
	.reg .b32 	%r<155>;
	.reg .b32 	%f<189>;
	.reg .b64 	%rd<124>;

	ld.param.u64 	%rd10, [_Z23qr_decomposition_kernelPfS_S_ii_param_0];
	ld.param.u64 	%rd11, [_Z23qr_decomposition_kernelPfS_S_ii_param_1];
	ld.param.u64 	%rd12, [_Z23qr_decomposition_kernelPfS_S_ii_param_2];
	ld.param.u32 	%r79, [_Z23qr_decomposition_kernelPfS_S_ii_param_3];
	ld.param.u32 	%r80, [_Z23qr_decomposition_kernelPfS_S_ii_param_4];
	cvta.to.global.u64 	%rd1, %rd10;
	cvta.to.global.u64 	%rd2, %rd11;
	cvta.to.global.u64 	%rd3, %rd12;
	mov.u32 	%r81, %ctaid.x;
	mov.u32 	%r82, %ntid.x;
	mul.lo.s32 	%r1, %r81, %r82;
	mov.u32 	%r2, %tid.x;
	add.s32 	%r151, %r1, %r2;
	setp.ge.s32 	%p1, %r151, %r80;
	@%p1 bra 	$L__BB1_55;
	setp.le.s32 	%p2, %r79, %r151;
	mov.f32 	%f180, 0f00000000;
	@%p2 bra 	$L__BB1_14;
	sub.s32 	%r4, %r79, %r151;
	and.b32  	%r5, %r4, 15;
	sub.s32 	%r83, %r1, %r79;
	add.s32 	%r84, %r83, %r2;
	setp.gt.u32 	%p3, %r84, -16;
	mov.f32 	%f180, 0f00000000;
	mov.u32 	%r130, %r151;
	@%p3 bra 	$L__BB1_5;
	and.b32  	%r6, %r4, -16;
	mov.b32 	%r129, 0;
	mov.f32 	%f180, 0f00000000;
	mul.wide.s32 	%rd15, %r80, 4;
	mov.u32 	%r130, %r151;
$L__BB1_4:
	.pragma "nounroll";
	mad.lo.s32 	%r86, %r130, %r80, %r151;
	mul.wide.s32 	%rd13, %r86, 4;
	add.s64 	%rd14, %rd1, %rd13;
	ld.global.f32 	%f31, [%rd14];
	fma.rn.f32 	%f32, %f31, %f31, %f180;
	add.s64 	%rd16, %rd14, %rd15;
	ld.global.f32 	%f33, [%rd16];
	fma.rn.f32 	%f34, %f33, %f33, %f32;
	add.s64 	%rd17, %rd16, %rd15;
	ld.global.f32 	%f35, [%rd17];
	fma.rn.f32 	%f36, %f35, %f35, %f34;
	add.s64 	%rd18, %rd17, %rd15;
	ld.global.f32 	%f37, [%rd18];
	fma.rn.f32 	%f38, %f37, %f37, %f36;
	add.s64 	%rd19, %rd18, %rd15;
	ld.global.f32 	%f39, [%rd19];
	fma.rn.f32 	%f40, %f39, %f39, %f38;
	add.s64 	%rd20, %rd19, %rd15;
	ld.global.f32 	%f41, [%rd20];
	fma.rn.f32 	%f42, %f41, %f41, %f40;
	add.s64 	%rd21, %rd20, %rd15;
	ld.global.f32 	%f43, [%rd21];
	fma.rn.f32 	%f44, %f43, %f43, %f42;
	add.s64 	%rd22, %rd21, %rd15;
	ld.global.f32 	%f45, [%rd22];
	fma.rn.f32 	%f46, %f45, %f45, %f44;
	add.s64 	%rd23, %rd22, %rd15;
	ld.global.f32 	%f47, [%rd23];
	fma.rn.f32 	%f48, %f47, %f47, %f46;
	add.s64 	%rd24, %rd23, %rd15;
	ld.global.f32 	%f49, [%rd24];
	fma.rn.f32 	%f50, %f49, %f49, %f48;
	add.s64 	%rd25, %rd24, %rd15;
	ld.global.f32 	%f51, [%rd25];
	fma.rn.f32 	%f52, %f51, %f51, %f50;
	add.s64 	%rd26, %rd25, %rd15;
	ld.global.f32 	%f53, [%rd26];
	fma.rn.f32 	%f54, %f53, %f53, %f52;
	add.s64 	%rd27, %rd26, %rd15;
	ld.global.f32 	%f55, [%rd27];
	fma.rn.f32 	%f56, %f55, %f55, %f54;
	add.s64 	%rd28, %rd27, %rd15;
	ld.global.f32 	%f57, [%rd28];
	fma.rn.f32 	%f58, %f57, %f57, %f56;
	add.s64 	%rd29, %rd28, %rd15;
	ld.global.f32 	%f59, [%rd29];
	fma.rn.f32 	%f60, %f59, %f59, %f58;
	add.s64 	%rd30, %rd29, %rd15;
	ld.global.f32 	%f61, [%rd30];
	fma.rn.f32 	%f180, %f61, %f61, %f60;
	add.s32 	%r130, %r130, 16;
	add.s32 	%r129, %r129, 16;
	setp.ne.s32 	%p4, %r129, %r6;
	@%p4 bra 	$L__BB1_4;
$L__BB1_5:
	setp.eq.s32 	%p5, %r5, 0;
	@%p5 bra 	$L__BB1_14;
	and.b32  	%r12, %r4, 7;
	setp.lt.u32 	%p6, %r5, 8;
	@%p6 bra 	$L__BB1_8;
	mad.lo.s32 	%r87, %r130, %r80, %r151;
	mul.wide.s32 	%rd31, %r87, 4;
	add.s64 	%rd32, %rd1, %rd31;
	ld.global.f32 	%f63, [%rd32];
	fma.rn.f32 	%f64, %f63, %f63, %f180;
	mul.wide.s32 	%rd33, %r80, 4;
	add.s64 	%rd34, %rd32, %rd33;
	ld.global.f32 	%f65, [%rd34];
	fma.rn.f32 	%f66, %f65, %f65, %f64;
	add.s64 	%rd35, %rd34, %rd33;
	ld.global.f32 	%f67, [%rd35];
	fma.rn.f32 	%f68, %f67, %f67, %f66;
	add.s64 	%rd36, %rd35, %rd33;
	ld.global.f32 	%f69, [%rd36];
	fma.rn.f32 	%f70, %f69, %f69, %f68;
	add.s64 	%rd37, %rd36, %rd33;
	ld.global.f32 	%f71, [%rd37];
	fma.rn.f32 	%f72, %f71, %f71, %f70;
	add.s64 	%rd38, %rd37, %rd33;
	ld.global.f32 	%f73, [%rd38];
	fma.rn.f32 	%f74, %f73, %f73, %f72;
	add.s64 	%rd39, %rd38, %rd33;
	ld.global.f32 	%f75, [%rd39];
	fma.rn.f32 	%f76, %f75, %f75, %f74;
	add.s64 	%rd40, %rd39, %rd33;
	ld.global.f32 	%f77, [%rd40];
	fma.rn.f32 	%f180, %f77, %f77, %f76;
	add.s32 	%r130, %r130, 8;
$L__BB1_8:
	setp.eq.s32 	%p7, %r12, 0;
	@%p7 bra 	$L__BB1_14;
	and.b32  	%r15, %r4, 3;
	setp.lt.u32 	%p8, %r12, 4;
	@%p8 bra 	$L__BB1_11;
	mad.lo.s32 	%r88, %r130, %r80, %r151;
	mul.wide.s32 	%rd41, %r88, 4;
	add.s64 	%rd42, %rd1, %rd41;
	ld.global.f32 	%f79, [%rd42];
	fma.rn.f32 	%f80, %f79, %f79, %f180;
	mul.wide.s32 	%rd43, %r80, 4;
	add.s64 	%rd44, %rd42, %rd43;
	ld.global.f32 	%f81, [%rd44];
	fma.rn.f32 	%f82, %f81, %f81, %f80;
	add.s64 	%rd45, %rd44, %rd43;
	ld.global.f32 	%f83, [%rd45];
	fma.rn.f32 	%f84, %f83, %f83, %f82;
	add.s64 	%rd46, %rd45, %rd43;
	ld.global.f32 	%f85, [%rd46];
	fma.rn.f32 	%f180, %f85, %f85, %f84;
	add.s32 	%r130, %r130, 4;
$L__BB1_11:
	setp.eq.s32 	%p9, %r15, 0;
	@%p9 bra 	$L__BB1_14;
	mov.b32 	%r134, 0;
$L__BB1_13:
	.pragma "nounroll";
	mad.lo.s32 	%r90, %r130, %r80, %r151;
	mul.wide.s32 	%rd47, %r90, 4;
	add.s64 	%rd48, %rd1, %rd47;
	ld.global.f32 	%f86, [%rd48];
	fma.rn.f32 	%f180, %f86, %f86, %f180;
	add.s32 	%r130, %r130, 1;
	add.s32 	%r134, %r134, 1;
	setp.ne.s32 	%p10, %r134, %r15;
	@%p10 bra 	$L__BB1_13;
$L__BB1_14:
	setp.le.s32 	%p11, %r79, %r151;
	sqrt.rn.f32 	%f14, %f180;
	@%p11 bra 	$L__BB1_19;
	sub.s32 	%r91, %r79, %r151;
	and.b32  	%r22, %r91, 3;
	setp.eq.s32 	%p12, %r22, 0;
	mov.u32 	%r137, %r151;
	@%p12 bra 	$L__BB1_18;
	mov.b32 	%r136, 0;
	mov.u32 	%r137, %r151;
$L__BB1_17:
	.pragma "nounroll";
	mad.lo.s32 	%r93, %r137, %r80, %r151;
	mul.wide.s32 	%rd49, %r93, 4;
	add.s64 	%rd50, %rd1, %rd49;
	ld.global.f32 	%f87, [%rd50];
	div.rn.f32 	%f88, %f87, %f14;
	add.s64 	%rd51, %rd2, %rd49;
	st.global.f32 	[%rd51], %f88;
	add.s32 	%r137, %r137, 1;
	add.s32 	%r136, %r136, 1;
	setp.ne.s32 	%p13, %r136, %r22;
	@%p13 bra 	$L__BB1_17;
$L__BB1_18:
	sub.s32 	%r94, %r1, %r79;
	add.s32 	%r95, %r94, %r2;
	setp.gt.u32 	%p14, %r95, -4;
	@%p14 bra 	$L__BB1_19;
	bra.uni 	$L__BB1_21;
$L__BB1_19:
	add.s32 	%r152, %r151, 1;
	setp.ge.s32 	%p16, %r152, %r80;
	@%p16 bra 	$L__BB1_42;
	sub.s32 	%r97, %r79, %r151;
	not.b32 	%r98, %r1;
	add.s32 	%r99, %r79, %r98;
	sub.s32 	%r29, %r99, %r2;
	and.b32  	%r30, %r97, 7;
	and.b32  	%r31, %r97, 3;
	and.b32  	%r32, %r97, 1;
	mul.lo.s32 	%r33, %r151, %r80;
	add.s32 	%r34, %r33, %r151;
	mul.wide.s32 	%rd62, %r34, 4;
	add.s64 	%rd4, %rd2, %rd62;
	mul.wide.s32 	%rd5, %r80, 4;
	add.s64 	%rd6, %rd4, %rd5;
	shl.b32 	%r35, %r80, 3;
	and.b32  	%r100, %r97, -8;
	neg.s32 	%r36, %r100;
	mov.u32 	%r139, %r152;
	bra.uni 	$L__BB1_23;
$L__BB1_21:
	mad.lo.s32 	%r96, %r137, %r80, %r151;
	mul.wide.s32 	%rd52, %r96, 4;
	add.s64 	%rd53, %rd1, %rd52;
	ld.global.f32 	%f89, [%rd53];
	div.rn.f32 	%f90, %f89, %f14;
	add.s64 	%rd54, %rd2, %rd52;
	st.global.f32 	[%rd54], %f90;
	mul.wide.s32 	%rd55, %r80, 4;
	add.s64 	%rd56, %rd53, %rd55;
	ld.global.f32 	%f91, [%rd56];
	div.rn.f32 	%f92, %f91, %f14;
	add.s64 	%rd57, %rd54, %rd55;
	st.global.f32 	[%rd57], %f92;
	add.s64 	%rd58, %rd56, %rd55;
	ld.global.f32 	%f93, [%rd58];
	div.rn.f32 	%f94, %f93, %f14;
	add.s64 	%rd59, %rd57, %rd55;
	st.global.f32 	[%rd59], %f94;
	add.s64 	%rd60, %rd58, %rd55;
	ld.global.f32 	%f95, [%rd60];
	div.rn.f32 	%f96, %f95, %f14;
	add.s64 	%rd61, %rd59, %rd55;
	st.global.f32 	[%rd61], %f96;
	add.s32 	%r137, %r137, 4;
	setp.lt.s32 	%p15, %r137, %r79;
	@%p15 bra 	$L__BB1_21;
	bra.uni 	$L__BB1_19;
$L__BB1_22:
	add.s32 	%r139, %r139, 1;
	setp.ge.s32 	%p31, %r139, %r80;
	@%p31 bra 	$L__BB1_42;
$L__BB1_23:
	setp.le.s32 	%p17, %r79, %r151;
	mov.f32 	%f187, 0f00000000;
	@%p17 bra 	$L__BB1_35;
	setp.lt.u32 	%p18, %r29, 7;
	mov.f32 	%f187, 0f00000000;
	mov.u32 	%r147, %r151;
	@%p18 bra 	$L__BB1_27;
	add.s32 	%r146, %r33, %r139;
	mov.f32 	%f187, 0f00000000;
	mov.u32 	%r144, %r36;
	mov.u32 	%r145, %r34;
	mov.u32 	%r147, %r151;
$L__BB1_26:
	.pragma "nounroll";
	mul.wide.s32 	%rd63, %r145, 4;
	add.s64 	%rd64, %rd2, %rd63;
	ld.global.f32 	%f101, [%rd64];
	mul.wide.s32 	%rd65, %r146, 4;
	add.s64 	%rd66, %rd1, %rd65;
	ld.global.f32 	%f102, [%rd66];
	fma.rn.f32 	%f103, %f101, %f102, %f187;
	add.s64 	%rd67, %rd64, %rd5;
	ld.global.f32 	%f104, [%rd67];
	add.s64 	%rd68, %rd66, %rd5;
	ld.global.f32 	%f105, [%rd68];
	fma.rn.f32 	%f106, %f104, %f105, %f103;
	add.s64 	%rd69, %rd67, %rd5;
	ld.global.f32 	%f107, [%rd69];
	add.s64 	%rd70, %rd68, %rd5;
	ld.global.f32 	%f108, [%rd70];
	fma.rn.f32 	%f109, %f107, %f108, %f106;
	add.s64 	%rd71, %rd69, %rd5;
	ld.global.f32 	%f110, [%rd71];
	add.s64 	%rd72, %rd70, %rd5;
	ld.global.f32 	%f111, [%rd72];
	fma.rn.f32 	%f112, %f110, %f111, %f109;
	add.s64 	%rd73, %rd71, %rd5;
	ld.global.f32 	%f113, [%rd73];
	add.s64 	%rd74, %rd72, %rd5;
	ld.global.f32 	%f114, [%rd74];
	fma.rn.f32 	%f115, %f113, %f114, %f112;
	add.s64 	%rd75, %rd73, %rd5;
	ld.global.f32 	%f116, [%rd75];
	add.s64 	%rd76, %rd74, %rd5;
	ld.global.f32 	%f117, [%rd76];
	fma.rn.f32 	%f118, %f116, %f117, %f115;
	add.s64 	%rd77, %rd75, %rd5;
	ld.global.f32 	%f119, [%rd77];
	add.s64 	%rd78, %rd76, %rd5;
	ld.global.f32 	%f120, [%rd78];
	fma.rn.f32 	%f121, %f119, %f120, %f118;
	add.s64 	%rd79, %rd77, %rd5;
	ld.global.f32 	%f122, [%rd79];
	add.s64 	%rd80, %rd78, %rd5;
	ld.global.f32 	%f123, [%rd80];
	fma.rn.f32 	%f187, %f122, %f123, %f121;
	add.s32 	%r147, %r147, 8;
	add.s32 	%r146, %r146, %r35;
	add.s32 	%r145, %r145, %r35;
	add.s32 	%r144, %r144, 8;
	setp.eq.s32 	%p19, %r144, 0;
	@%p19 bra 	$L__BB1_27;
	bra.uni 	$L__BB1_26;
$L__BB1_27:
	setp.eq.s32 	%p20, %r30, 0;
	@%p20 bra 	$L__BB1_35;
	add.s32 	%r101, %r30, -1;
	setp.lt.u32 	%p21, %r101, 3;
	@%p21 bra 	$L__BB1_30;
	mul.lo.s32 	%r102, %r147, %r80;
	add.s32 	%r103, %r102, %r151;
	mul.wide.s32 	%rd81, %r103, 4;
	add.s64 	%rd82, %rd2, %rd81;
	ld.global.f32 	%f125, [%rd82];
	add.s32 	%r104, %r102, %r139;
	mul.wide.s32 	%rd83, %r104, 4;
	add.s64 	%rd84, %rd1, %rd83;
	ld.global.f32 	%f126, [%rd84];
	fma.rn.f32 	%f127, %f125, %f126, %f187;
	add.s64 	%rd85, %rd82, %rd5;
	ld.global.f32 	%f128, [%rd85];
	add.s64 	%rd86, %rd84, %rd5;
	ld.global.f32 	%f129, [%rd86];
	fma.rn.f32 	%f130, %f128, %f129, %f127;
	add.s64 	%rd87, %rd85, %rd5;
	ld.global.f32 	%f131, [%rd87];
	add.s64 	%rd88, %rd86, %rd5;
	ld.global.f32 	%f132, [%rd88];
	fma.rn.f32 	%f133, %f131, %f132, %f130;
	add.s64 	%rd89, %rd87, %rd5;
	ld.global.f32 	%f134, [%rd89];
	add.s64 	%rd90, %rd88, %rd5;
	ld.global.f32 	%f135, [%rd90];
	fma.rn.f32 	%f187, %f134, %f135, %f133;
	add.s32 	%r147, %r147, 4;
$L__BB1_30:
	setp.eq.s32 	%p22, %r31, 0;
	@%p22 bra 	$L__BB1_35;
	setp.eq.s32 	%p23, %r31, 1;
	@%p23 bra 	$L__BB1_33;
	mul.lo.s32 	%r105, %r147, %r80;
	add.s32 	%r106, %r105, %r151;
	mul.wide.s32 	%rd91, %r106, 4;
	add.s64 	%rd92, %rd2, %rd91;
	ld.global.f32 	%f137, [%rd92];
	add.s32 	%r107, %r105, %r139;
	mul.wide.s32 	%rd93, %r107, 4;
	add.s64 	%rd94, %rd1, %rd93;
	ld.global.f32 	%f138, [%rd94];
	fma.rn.f32 	%f139, %f137, %f138, %f187;
	add.s64 	%rd95, %rd92, %rd5;
	ld.global.f32 	%f140, [%rd95];
	add.s64 	%rd96, %rd94, %rd5;
	ld.global.f32 	%f141, [%rd96];
	fma.rn.f32 	%f187, %f140, %f141, %f139;
	add.s32 	%r147, %r147, 2;
$L__BB1_33:
	setp.eq.s32 	%p24, %r32, 0;
	@%p24 bra 	$L__BB1_35;
	mul.lo.s32 	%r108, %r147, %r80;
	add.s32 	%r109, %r108, %r151;
	mul.wide.s32 	%rd97, %r109, 4;
	add.s64 	%rd98, %rd2, %rd97;
	ld.global.f32 	%f142, [%rd98];
	add.s32 	%r110, %r108, %r139;
	mul.wide.s32 	%rd99, %r110, 4;
	add.s64 	%rd100, %rd1, %rd99;
	ld.global.f32 	%f143, [%rd100];
	fma.rn.f32 	%f187, %f142, %f143, %f187;
$L__BB1_35:
	@%p17 bra 	$L__BB1_22;
	setp.eq.s32 	%p26, %r31, 0;
	mov.u32 	%r143, %r151;
	@%p26 bra 	$L__BB1_40;
	setp.eq.s32 	%p27, %r31, 1;
	ld.global.f32 	%f144, [%rd4];
	mul.f32 	%f145, %f187, %f144;
	add.s32 	%r111, %r33, %r139;
	mul.wide.s32 	%rd101, %r111, 4;
	add.s64 	%rd7, %rd1, %rd101;
	ld.global.f32 	%f146, [%rd7];
	sub.f32 	%f147, %f146, %f145;
	st.global.f32 	[%rd7], %f147;
	mov.u32 	%r143, %r152;
	@%p27 bra 	$L__BB1_40;
	add.s32 	%r143, %r151, 2;
	setp.eq.s32 	%p28, %r31, 2;
	ld.global.f32 	%f148, [%rd6];
	mul.f32 	%f149, %f187, %f148;
	add.s64 	%rd8, %rd7, %rd5;
	ld.global.f32 	%f150, [%rd8];
	sub.f32 	%f151, %f150, %f149;
	st.global.f32 	[%rd8], %f151;
	@%p28 bra 	$L__BB1_40;
	add.s32 	%r143, %r151, 3;
	add.s64 	%rd102, %rd6, %rd5;
	ld.global.f32 	%f152, [%rd102];
	mul.f32 	%f153, %f187, %f152;
	add.s64 	%rd103, %rd8, %rd5;
	ld.global.f32 	%f154, [%rd103];
	sub.f32 	%f155, %f154, %f153;
	st.global.f32 	[%rd103], %f155;
$L__BB1_40:
	setp.lt.u32 	%p29, %r29, 3;
	@%p29 bra 	$L__BB1_22;
$L__BB1_41:
	mul.lo.s32 	%r112, %r143, %r80;
	add.s32 	%r113, %r112, %r151;
	mul.wide.s32 	%rd104, %r113, 4;
	add.s64 	%rd105, %rd2, %rd104;
	ld.global.f32 	%f156, [%rd105];
	mul.f32 	%f157, %f187, %f156;
	add.s32 	%r114, %r112, %r139;
	mul.wide.s32 	%rd106, %r114, 4;
	add.s64 	%rd107, %rd1, %rd106;
	ld.global.f32 	%f158, [%rd107];
	sub.f32 	%f159, %f158, %f157;
	st.global.f32 	[%rd107], %f159;
	add.s64 	%rd108, %rd105, %rd5;
	ld.global.f32 	%f160, [%rd108];
	mul.f32 	%f161, %f187, %f160;
	add.s64 	%rd109, %rd107, %rd5;
	ld.global.f32 	%f162, [%rd109];
	sub.f32 	%f163, %f162, %f161;
	st.global.f32 	[%rd109], %f163;
	add.s64 	%rd110, %rd108, %rd5;
	ld.global.f32 	%f164, [%rd110];
	mul.f32 	%f165, %f187, %f164;
	add.s64 	%rd111, %rd109, %rd5;
	ld.global.f32 	%f166, [%rd111];
	sub.f32 	%f167, %f166, %f165;
	st.global.f32 	[%rd111], %f167;
	add.s64 	%rd112, %rd110, %rd5;
	ld.global.f32 	%f168, [%rd112];
	mul.f32 	%f169, %f187, %f168;
	add.s64 	%rd113, %rd111, %rd5;
	ld.global.f32 	%f170, [%rd113];
	sub.f32 	%f171, %f170, %f169;
	st.global.f32 	[%rd113], %f171;
	add.s32 	%r143, %r143, 4;
	setp.lt.s32 	%p30, %r143, %r79;
	@%p30 bra 	$L__BB1_41;
	bra.uni 	$L__BB1_22;
$L__BB1_42:
	mul.lo.s32 	%r60, %r80, %r151;
	add.s32 	%r61, %r60, %r151;
	mul.wide.s32 	%rd114, %r61, 4;
	add.s64 	%rd115, %rd3, %rd114;
	st.global.f32 	[%rd115], %f14;
	setp.ge.s32 	%p32, %r152, %r79;
	@%p32 bra 	$L__BB1_55;
	not.b32 	%r115, %r1;
	add.s32 	%r116, %r79, %r115;
	sub.s32 	%r62, %r116, %r2;
	sub.s32 	%r117, %r79, %r151;
	add.s32 	%r118, %r117, -2;
	and.b32  	%r63, %r62, 7;
	setp.lt.u32 	%p33, %r118, 7;
	@%p33 bra 	$L__BB1_47;
	and.b32  	%r119, %r62, -8;
	neg.s32 	%r150, %r119;
	add.s64 	%rd9, %rd3, 16;
	add.s32 	%r149, %r61, 1;
$L__BB1_45:
	.pragma "nounroll";
	mul.wide.s32 	%rd116, %r149, 4;
	add.s64 	%rd117, %rd9, %rd116;
	mov.b32 	%r120, 0;
	st.global.u32 	[%rd117+-16], %r120;
	st.global.u32 	[%rd117+-12], %r120;
	st.global.u32 	[%rd117+-8], %r120;
	st.global.u32 	[%rd117+-4], %r120;
	st.global.u32 	[%rd117], %r120;
	st.global.u32 	[%rd117+4], %r120;
	st.global.u32 	[%rd117+8], %r120;
	st.global.u32 	[%rd117+12], %r120;
	add.s32 	%r151, %r151, 8;
	add.s32 	%r150, %r150, 8;
	add.s32 	%r149, %r149, 8;
	setp.ne.s32 	%p34, %r150, 0;
	@%p34 bra 	$L__BB1_45;
	add.s32 	%r152, %r151, 1;
$L__BB1_47:
	setp.eq.s32 	%p35, %r63, 0;
	@%p35 bra 	$L__BB1_55;
	and.b32  	%r74, %r62, 3;
	setp.lt.u32 	%p36, %r63, 4;
	@%p36 bra 	$L__BB1_50;
	add.s32 	%r121, %r152, %r60;
	mul.wide.s32 	%rd118, %r121, 4;
	add.s64 	%rd119, %rd3, %rd118;
	mov.b32 	%r122, 0;
	st.global.u32 	[%rd119], %r122;
	st.global.u32 	[%rd119+4], %r122;
	st.global.u32 	[%rd119+8], %r122;
	st.global.u32 	[%rd119+12], %r122;
	add.s32 	%r152, %r152, 4;
$L__BB1_50:
	setp.eq.s32 	%p37, %r74, 0;
	@%p37 bra 	$L__BB1_55;
	setp.eq.s32 	%p38, %r74, 1;
	@%p38 bra 	$L__BB1_53;
	add.s32 	%r123, %r152, %r60;
	mul.wide.s32 	%rd120, %r123, 4;
	add.s64 	%rd121, %rd3, %rd120;
	mov.b32 	%r124, 0;
	st.global.u32 	[%rd121], %r124;
	st.global.u32 	[%rd121+4], %r124;
	add.s32 	%r152, %r152, 2;
$L__BB1_53:
	and.b32  	%r125, %r62, 1;
	setp.eq.b32 	%p39, %r125, 1;
	not.pred 	%p40, %p39;
	@%p40 bra 	$L__BB1_55;
	add.s32 	%r126, %r152, %r60;
	mul.wide.s32 	%rd122, %r126, 4;
	add.s64 	%rd123, %rd3, %rd122;
	mov.b32 	%r127, 0;
	st.global.u32 	[%rd123], %r127;
$L__BB1_55:
	ret;

}


// ===== COMPILED SASS (sm_100) =====

	.target	sm_100

	.elftype	@"ET_EXEC"


//--------------------- .note.nv.tkinfo           --------------------------
	.section	.note.nv.tkinfo,"",@"SHT_NOTE"
	.sectionflags	@"SHF_NOTE_NV_TKINFO"
	.tkinfo
        /*0018*/ 	.word	0x00000002
        /*0030*/ 	.string	""
        /*0030*/ 	.string	"ptxas"
        /*0030*/ 	.string	"Cuda compilation tools, release 13.0, V13.0.88"
        /*0030*/ 	.string	"Build cuda_13.0.r13.0/compiler.36424714_0"
        /*0030*/ 	.string	"-arch sm_100 -m 64 "



//--------------------- .note.nv.cuinfo           --------------------------
	.section	.note.nv.cuinfo,"",@"SHT_NOTE"
	.sectionflags	@"SHF_NOTE_NV_CUINFO"
        /*0018*/ 	.short	0x0002
        /*001a*/ 	.short	0x0064
        /*001c*/ 	.short	0x0082
	.zero		2


//--------------------- .nv.info                  --------------------------
	.section	.nv.info,"",@"SHT_CUDA_INFO"
	.align	4


	//----- nvinfo : EIATTR_REGCOUNT
	.align		4
        /*0000*/ 	.byte	0x04, 0x2f
        /*0002*/ 	.short	(.L_1 - .L_0)
	.align		4
.L_0:
        /*0004*/ 	.word	index@(_Z14prune_q_matrixPKfPKbPfii)
        /*0008*/ 	.word	0x0000000e


	//----- nvinfo : EIATTR_FRAME_SIZE
	.align		4
.L_1:
        /*000c*/ 	.byte	0x04, 0x11
        /*000e*/ 	.short	(.L_3 - .L_2)
	.align		4
.L_2:
        /*0010*/ 	.word	index@(_Z14prune_q_matrixPKfPKbPfii)
        /*0014*/ 	.word	0x00000000


	//----- nvinfo : EIATTR_REGCOUNT
	.align		4
.L_3:
        /*0018*/ 	.byte	0x04, 0x2f
        /*001a*/ 	.short	(.L_5 - .L_4)
	.align		4
.L_4:
        /*001c*/ 	.word	index@(_Z23qr_decomposition_kernelPfS_S_ii)
        /*0020*/ 	.word	0x00000020


	//----- nvinfo : EIATTR_FRAME_SIZE
	.align		4
.L_5:
        /*0024*/ 	.byte	0x04, 0x11
        /*0026*/ 	.short	(.L_7 - .L_6)
	.align		4
.L_6:
        /*0028*/ 	.word	index@($__internal_1_$__cuda_sm3x_div_rn_noftz_f32_slowpath)
        /*002c*/ 	.word	0x00000000


	//----- nvinfo : EIATTR_FRAME_SIZE
	.align		4
.L_7:
        /*0030*/ 	.byte	0x04, 0x11
        /*0032*/ 	.short	(.L_9 - .L_8)
	.align		4
.L_8:
        /*0034*/ 	.word	index@($__internal_0_$__cuda_sm20_sqrt_rn_f32_slowpath)
        /*0038*/ 	.word	0x00000000


	//----- nvinfo : EIATTR_FRAME_SIZE
	.align		4
.L_9:
        /*003c*/ 	.byte	0x04, 0x11
        /*003e*/ 	.short	(.L_11 - .L_10)
	.align		4
.L_10:
        /*0040*/ 	.word	index@(_Z23qr_decomposition_kernelPfS_S_ii)
        /*0044*/ 	.word	0x00000000


	//----- nvinfo : EIATTR_MIN_STACK_SIZE
	.align		4
.L_11:
        /*0048*/ 	.byte	0x04, 0x12
        /*004a*/ 	.short	(.L_13 - .L_12)
	.align		4
.L_12:
        /*004c*/ 	.word	index@(_Z23qr_decomposition_kernelPfS_S_ii)
        /*0050*/ 	.word	0x00000000


	//----- nvinfo : EIATTR_MIN_STACK_SIZE
	.align		4
.L_13:
        /*0054*/ 	.byte	0x04, 0x12
        /*0056*/ 	.short	(.L_15 - .L_14)
	.align		4
.L_14:
        /*0058*/ 	.word	index@(_Z14prune_q_matrixPKfPKbPfii)
        /*005c*/ 	.word	0x00000000
.L_15:


//--------------------- .nv.compat                --------------------------
	.section	.nv.compat,"",@"SHT_CUDA_COMPAT_INFO"
	.align	4
        /*0000*/ 	.byte	0x02, 0x09, 0x00, 0x00, 0x02, 0x02, 0x01, 0x00, 0x02, 0x05, 0x05, 0x00, 0x03, 0x07, 0x01, 0x01
        /*0010*/ 	.byte	0x02, 0x03, 0x00, 0x00, 0x02, 0x06, 0x01, 0x00, 0x04, 0x0b, 0x08, 0x00, 0x01, 0x00, 0x00, 0x00
        /*0020*/ 	.byte	0x00, 0x00, 0x00, 0x00


//--------------------- .nv.info._Z23qr_decomposition_kernelPfS_S_ii --------------------------
	.section	.nv.info._Z23qr_decomposition_kernelPfS_S_ii,"",@"SHT_CUDA_INFO"
	.sectionflags	@""
	.align	4


	//----- nvinfo : EIATTR_CUDA_API_VERSION
	.align		4
        /*0000*/ 	.byte	0x04, 0x37
        /*0002*/ 	.short	(.L_17 - .L_16)
.L_16:
        /*0004*/ 	.word	0x00000082


	//----- nvinfo : EIATTR_KPARAM_INFO
	.align		4
.L_17:
        /*0008*/ 	.byte	0x04, 0x17
        /*000a*/ 	.short	(.L_19 - .L_18)
.L_18:
        /*000c*/ 	.word	0x00000000
        /*0010*/ 	.short	0x0004
        /*0012*/ 	.short	0x001c
        /*0014*/ 	.byte	0x00, 0xf0, 0x11, 0x00


	//----- nvinfo : EIATTR_KPARAM_INFO
	.align		4
.L_19:
        /*0018*/ 	.byte	0x04, 0x17
        /*001a*/ 	.short	(.L_21 - .L_20)
.L_20:
        /*001c*/ 	.word	0x00000000
        /*0020*/ 	.short	0x0003
        /*0022*/ 	.short	0x0018
        /*0024*/ 	.byte	0x00, 0xf0, 0x11, 0x00


	//----- nvinfo : EIATTR_KPARAM_INFO
	.align		4
.L_21:
        /*0028*/ 	.byte	0x04, 0x17
        /*002a*/ 	.short	(.L_23 - .L_22)
.L_22:
        /*002c*/ 	.word	0x00000000
        /*0030*/ 	.short	0x0002
        /*0032*/ 	.short	0x0010
        /*0034*/ 	.byte	0x00, 0xf5, 0x21, 0x00


	//----- nvinfo : EIATTR_KPARAM_INFO
	.align		4
.L_23:
        /*0038*/ 	.byte	0x04, 0x17
        /*003a*/ 	.short	(.L_25 - .L_24)
.L_24:
        /*003c*/ 	.word	0x00000000
        /*0040*/ 	.short	0x0001
        /*0042*/ 	.short	0x0008
        /*0044*/ 	.byte	0x00, 0xf5, 0x21, 0x00


	//----- nvinfo : EIATTR_KPARAM_INFO
	.align		4
.L_25:
        /*0048*/ 	.byte	0x04, 0x17
        /*004a*/ 	.short	(.L_27 - .L_26)
.L_26:
        /*004c*/ 	.word	0x00000000
        /*0050*/ 	.short	0x0000
        /*0052*/ 	.short	0x0000
        /*0054*/ 	.byte	0x00, 0xf5, 0x21, 0x00


	//----- nvinfo : EIATTR_SPARSE_MMA_MASK
	.align		4
.L_27:
        /*0058*/ 	.byte	0x03, 0x50
        /*005a*/ 	.short	0x0000


	//----- nvinfo : EIATTR_MAXREG_COUNT
	.align		4
        /*005c*/ 	.byte	0x03, 0x1b
        /*005e*/ 	.short	0x00ff


	//----- nvinfo : EIATTR_MERCURY_ISA_VERSION
	.align		4
        /*0060*/ 	.byte	0x03, 0x5f
        /*0062*/ 	.short	0x0101


	//----- nvinfo : EIATTR_VRC_CTA_INIT_COUNT
	.align		4
        /*0064*/ 	.byte	0x02, 0x4a
	.zero		1
	.zero		1


	//----- nvinfo : EIATTR_EXIT_INSTR_OFFSETS
	.align		4
        /*0068*/ 	.byte	0x04, 0x1c
        /*006a*/ 	.short	(.L_29 - .L_28)


	//   ....[0]....
.L_28:
        /*006c*/ 	.word	0x00000080


	//   ....[1]....
        /*0070*/ 	.word	0x00002080


	//   ....[2]....
        /*0074*/ 	.word	0x000022c0


	//   ....[3]....
        /*0078*/ 	.word	0x00002360


	//   ....[4]....
        /*007c*/ 	.word	0x00002400


	//   ....[5]....
        /*0080*/ 	.word	0x00002440


	//----- nvinfo : EIATTR_CRS_STACK_SIZE
	.align		4
.L_29:
        /*0084*/ 	.byte	0x04, 0x1e
        /*0086*/ 	.short	(.L_31 - .L_30)
.L_30:
        /*0088*/ 	.word	0x00000000


	//----- nvinfo : EIATTR_CBANK_PARAM_SIZE
	.align		4
.L_31:
        /*008c*/ 	.byte	0x03, 0x19
        /*008e*/ 	.short	0x0020


	//----- nvinfo : EIATTR_PARAM_CBANK
	.align		4
        /*0090*/ 	.byte	0x04, 0x0a
        /*0092*/ 	.short	(.L_33 - .L_32)
	.align		4
.L_32:
        /*0094*/ 	.word	index@(.nv.constant0._Z23qr_decomposition_kernelPfS_S_ii)
        /*0098*/ 	.short	0x0380
        /*009a*/ 	.short	0x0020


	//----- nvinfo : EIATTR_SW_WAR
	.align		4
.L_33:
        /*009c*/ 	.byte	0x04, 0x36
        /*009e*/ 	.short	(.L_35 - .L_34)
.L_34:
        /*00a0*/ 	.word	0x00000008
.L_35:


//--------------------- .nv.info._Z14prune_q_matrixPKfPKbPfii --------------------------
	.section	.nv.info._Z14prune_q_matrixPKfPKbPfii,"",@"SHT_CUDA_INFO"
	.sectionflags	@""
	.align	4


	//----- nvinfo : EIATTR_CUDA_API_VERSION
	.align		4
        /*0000*/ 	.byte	0x04, 0x37
        /*0002*/ 	.short	(.L_37 - .L_36)
.L_36:
        /*0004*/ 	.word	0x00000082


	//----- nvinfo : EIATTR_KPARAM_INFO
	.align		4
.L_37:
        /*0008*/ 	.byte	0x04, 0x17
        /*000a*/ 	.short	(.L_39 - .L_38)
.L_38:
        /*000c*/ 	.word	0x00000000
        /*0010*/ 	.short	0x0004
        /*0012*/ 	.short	0x001c
        /*0014*/ 	.byte	0x00, 0xf0, 0x11, 0x00


	//----- nvinfo : EIATTR_KPARAM_INFO
	.align		4
.L_39:
        /*0018*/ 	.byte	0x04, 0x17
        /*001a*/ 	.short	(.L_41 - .L_40)
.L_40:
        /*001c*/ 	.word	0x00000000
        /*0020*/ 	.short	0x0003
        /*0022*/ 	.short	0x0018
        /*0024*/ 	.byte	0x00, 0xf0, 0x11, 0x00


	//----- nvinfo : EIATTR_KPARAM_INFO
	.align		4
.L_41:
        /*0028*/ 	.byte	0x04, 0x17
        /*002a*/ 	.short	(.L_43 - .L_42)
.L_42:
        /*002c*/ 	.word	0x00000000
        /*0030*/ 	.short	0x0002
        /*0032*/ 	.short	0x0010
        /*0034*/ 	.byte	0x00, 0xf5, 0x21, 0x00


	//----- nvinfo : EIATTR_KPARAM_INFO
	.align		4
.L_43:
        /*0038*/ 	.byte	0x04, 0x17
        /*003a*/ 	.short	(.L_45 - .L_44)
.L_44:
        /*003c*/ 	.word	0x00000000
        /*0040*/ 	.short	0x0001
        /*0042*/ 	.short	0x0008
        /*0044*/ 	.byte	0x00, 0xf5, 0x21, 0x00


	//----- nvinfo : EIATTR_KPARAM_INFO
	.align		4
.L_45:
        /*0048*/ 	.byte	0x04, 0x17
        /*004a*/ 	.short	(.L_47 - .L_46)
.L_46:
        /*004c*/ 	.word	0x00000000
        /*0050*/ 	.short	0x0000
        /*0052*/ 	.short	0x0000
        /*0054*/ 	.byte	0x00, 0xf5, 0x21, 0x00


	//----- nvinfo : EIATTR_SPARSE_MMA_MASK
	.align		4
.L_47:
        /*0058*/ 	.byte	0x03, 0x50
        /*005a*/ 	.short	0x0000


	//----- nvinfo : EIATTR_MAXREG_COUNT
	.align		4
        /*005c*/ 	.byte	0x03, 0x1b
        /*005e*/ 	.short	0x00ff


	//----- nvinfo : EIATTR_MERCURY_ISA_VERSION
	.align		4
        /*0060*/ 	.byte	0x03, 0x5f
        /*0062*/ 	.short	0x0101


	//----- nvinfo : EIATTR_VRC_CTA_INIT_COUNT
	.align		4
        /*0064*/ 	.byte	0x02, 0x4a
	.zero		1
	.zero		1


	//----- nvinfo : EIATTR_EXIT_INSTR_OFFSETS
	.align		4
        /*0068*/ 	.byte	0x04, 0x1c
        /*006a*/ 	.short	(.L_49 - .L_48)


	//   ....[0]....
.L_48:
        /*006c*/ 	.word	0x000000c0


	//   ....[1]....
        /*0070*/ 	.word	0x000001b0


	//----- nvinfo : EIATTR_CBANK_PARAM_SIZE
	.align		4
.L_49:
        /*0074*/ 	.byte	0x03, 0x19
        /*0076*/ 	.short	0x0020


	//----- nvinfo : EIATTR_PARAM_CBANK
	.align		4
        /*0078*/ 	.byte	0x04, 0x0a
        /*007a*/ 	.short	(.L_51 - .L_50)
	.align		4
.L_50:
        /*007c*/ 	.word	index@(.nv.constant0._Z14prune_q_matrixPKfPKbPfii)
        /*0080*/ 	.short	0x0380
        /*0082*/ 	.short	0x0020


	//----- nvinfo : EIATTR_SW_WAR
	.align		4
.L_51:
        /*0084*/ 	.byte	0x04, 0x36
        /*0086*/ 	.short	(.L_53 - .L_52)
.L_52:
        /*0088*/ 	.word	0x00000008
.L_53:


//--------------------- .nv.callgraph             --------------------------
	.section	.nv.callgraph,"",@"SHT_CUDA_CALLGRAPH"
	.align	4
	.sectionentsize	8
	.align		4
        /*0000*/ 	.word	0x00000000
	.align		4
        /*0004*/ 	.word	0xffffffff
	.align		4
        /*0008*/ 	.word	0x00000000
	.align		4
        /*000c*/ 	.word	0xfffffffe
	.align		4
        /*0010*/ 	.word	0x00000000
	.align		4
        /*0014*/ 	.word	0xfffffffd
	.align		4
        /*0018*/ 	.word	0x00000000
	.align		4
        /*001c*/ 	.word	0xfffffffc


//--------------------- .text._Z23qr_decomposition_kernelPfS_S_ii --------------------------
	.section	.text._Z23qr_decomposition_kernelPfS_S_ii,"ax",@progbits
	.align	128
        .global         _Z23qr_decomposition_kernelPfS_S_ii
        .type           _Z23qr_decomposition_kernelPfS_S_ii,@function
        .size           _Z23qr_decomposition_kernelPfS_S_ii,(.L_x_64 - _Z23qr_decomposition_kernelPfS_S_ii)
        .other          _Z23qr_decomposition_kernelPfS_S_ii,@"STO_CUDA_ENTRY STV_DEFAULT"
_Z23qr_decomposition_kernelPfS_S_ii:
.text._Z23qr_decomposition_kernelPfS_S_ii:
[----:B------:R-:W-:Y:S01]  /*0000*/  LDC R1, c[0x0][0x37c] ;  /* 0x0000df00ff017b82 */ /* 0x000fe20000000800 */
[----:B------:R-:W0:Y:S07]  /*0010*/  S2R R7, SR_TID.X ;  /* 0x0000000000077919 */ /* 0x000e2e0000002100 */
[----:B------:R-:W1:Y:S01]  /*0020*/  S2UR UR4, SR_CTAID.X ;  /* 0x00000000000479c3 */ /* 0x000e620000002500 */
[----:B------:R-:W1:Y:S07]  /*0030*/  LDCU UR5, c[0x0][0x360] ;  /* 0x00006c00ff0577ac */ /* 0x000e6e0008000800 */
[----:B------:R-:W2:Y:S01]  /*0040*/  LDC R3, c[0x0][0x39c] ;  /* 0x0000e700ff037b82 */ /* 0x000ea20000000800 */
[----:B-1----:R-:W-:-:S06]  /*0050*/  UIMAD UR4, UR4, UR5, URZ ;  /* 0x00000005040472a4 */ /* 0x002fcc000f8e02ff */
[----:B0-----:R-:W-:-:S04]  /*0060*/  IADD3 R6, PT, PT, R7, UR4, RZ ;  /* 0x0000000407067c10 */ /* 0x001fc8000fffe0ff */
[----:B--2---:R-:W-:-:S13]  /*0070*/  ISETP.GE.AND P0, PT, R6, R3, PT ;  /* 0x000000030600720c */ /* 0x004fda0003f06270 */
[----:B------:R-:W-:Y:S05]  /*0080*/  @P0 EXIT ;  /* 0x000000000000094d */ /* 0x000fea0003800000 */
[----:B------:R-:W0:Y:S01]  /*0090*/  LDC R5, c[0x0][0x398] ;  /* 0x0000e600ff057b82 */ /* 0x000e220000000800 */
[----:B------:R-:W1:Y:S01]  /*00a0*/  LDCU.64 UR6, c[0x0][0x358] ;  /* 0x00006b00ff0677ac */ /* 0x000e620008000a00 */
[----:B------:R-:W-:Y:S01]  /*00b0*/  BSSY.RECONVERGENT B0, `(.L_x_0) ;  /* 0x000008b000007945 */ /* 0x000fe20003800200 */
[----:B------:R-:W-:Y:S01]  /*00c0*/  HFMA2 R11, -RZ, RZ, 0, 0 ;  /* 0x00000000ff0b7431 */ /* 0x000fe200000001ff */
[----:B0-----:R-:W-:-:S13]  /*00d0*/  ISETP.GE.AND P0, PT, R6, R5, PT ;  /* 0x000000050600720c */ /* 0x001fda0003f06270 */
[----:B-1----:R-:W-:Y:S05]  /*00e0*/  @P0 BRA `(.L_x_1) ;  /* 0x00000008001c0947 */ /* 0x002fea0003800000 */
[----:B------:R-:W-:Y:S01]  /*00f0*/  IADD3 R0, PT, PT, R7, UR4, -R5 ;  /* 0x0000000407007c10 */ /* 0x000fe2000fffe805 */
[----:B------:R-:W-:Y:S01]  /*0100*/  BSSY.RECONVERGENT B1, `(.L_x_2) ;  /* 0x0000042000017945 */ /* 0x000fe20003800200 */
[----:B------:R-:W-:Y:S02]  /*0110*/  IADD3 R2, PT, PT, -R6, R5, RZ ;  /* 0x0000000506027210 */ /* 0x000fe40007ffe1ff */
[----:B------:R-:W-:Y:S02]  /*0120*/  ISETP.GT.U32.AND P0, PT, R0, -0x10, PT ;  /* 0xfffffff00000780c */ /* 0x000fe40003f04070 */
[----:B------:R-:W-:Y:S02]  /*0130*/  LOP3.LUT R4, R2, 0xf, RZ, 0xc0, !PT ;  /* 0x0000000f02047812 */ /* 0x000fe400078ec0ff */
[----:B------:R-:W-:Y:S02]  /*0140*/  MOV R11, RZ ;  /* 0x000000ff000b7202 */ /* 0x000fe40000000f00 */
[----:B------:R-:W-:-:S02]  /*0150*/  ISETP.NE.AND P1, PT, R4, RZ, PT ;  /* 0x000000ff0400720c */ /* 0x000fc40003f25270 */
[----:B------:R-:W-:-:S05]  /*0160*/  MOV R8, R6 ;  /* 0x0000000600087202 */ /* 0x000fca0000000f00 */
[----:B------:R-:W-:Y:S06]  /*0170*/  @P0 BRA `(.L_x_3) ;  /* 0x0000000000e80947 */ /* 0x000fec0003800000 */
[----:B------:R-:W-:Y:S01]  /*0180*/  HFMA2 R11, -RZ, RZ, 0, 0 ;  /* 0x00000000ff0b7431 */ /* 0x000fe200000001ff */
[----:B------:R-:W-:Y:S02]  /*0190*/  LOP3.LUT R9, R2, 0xfffffff0, RZ, 0xc0, !PT ;  /* 0xfffffff002097812 */ /* 0x000fe400078ec0ff */
[----:B------:R-:W-:Y:S02]  /*01a0*/  MOV R0, RZ ;  /* 0x000000ff00007202 */ /* 0x000fe40000000f00 */
[----:B------:R-:W-:-:S07]  /*01b0*/  MOV R8, R6 ;  /* 0x0000000600087202 */ /* 0x000fce0000000f00 */
.L_x_4:
[----:B------:R-:W0:Y:S01]  /*01c0*/  LDC.64 R20, c[0x0][0x380] ;  /* 0x0000e000ff147b82 */ /* 0x000e220000000a00 */
[----:B------:R-:W-:-:S04]  /*01d0*/  IMAD R13, R8, R3, R6 ;  /* 0x00000003080d7224 */ /* 0x000fc800078e0206 */
[----:B0-----:R-:W-:-:S05]  /*01e0*/  IMAD.WIDE R20, R13, 0x4, R20 ;  /* 0x000000040d147825 */ /* 0x001fca00078e0214 */
[----:B------:R0:W2:Y:S02]  /*01f0*/  LDG.E R28, desc[UR6][R20.64] ;  /* 0x00000006141c7981 */ /* 0x0000a4000c1e1900 */
[----:B0-----:R-:W-:-:S05]  /*0200*/  IMAD.WIDE R20, R3, 0x4, R20 ;  /* 0x0000000403147825 */ /* 0x001fca00078e0214 */
[----:B------:R-:W3:Y:S01]  /*0210*/  LDG.E R10, desc[UR6][R20.64] ;  /* 0x00000006140a7981 */ /* 0x000ee2000c1e1900 */
[----:B------:R-:W-:-:S05]  /*0220*/  IMAD.WIDE R18, R3, 0x4, R20 ;  /* 0x0000000403127825 */ /* 0x000fca00078e0214 */
[----:B------:R0:W4:Y:S01]  /*0230*/  LDG.E R27, desc[UR6][R18.64] ;  /* 0x00000006121b7981 */ /* 0x000122000c1e1900 */
[----:B------:R-:W-:-:S05]  /*0240*/  IMAD.WIDE R12, R3, 0x4, R18 ;  /* 0x00000004030c7825 */ /* 0x000fca00078e0212 */
[----:B------:R-:W5:Y:S01]  /*0250*/  LDG.E R26, desc[UR6][R12.64] ;  /* 0x000000060c1a7981 */ /* 0x000f62000c1e1900 */
[----:B------:R-:W-:-:S04]  /*0260*/  IMAD.WIDE R24, R3, 0x4, R12 ;  /* 0x0000000403187825 */ /* 0x000fc800078e020c */
[C---:B------:R-:W-:Y:S02]  /*0270*/  IMAD.WIDE R14, R3.reuse, 0x4, R24 ;  /* 0x00000004030e7825 */ /* 0x040fe400078e0218 */
[----:B------:R-:W5:Y:S02]  /*0280*/  LDG.E R25, desc[UR6][R24.64] ;  /* 0x0000000618197981 */ /* 0x000f64000c1e1900 */
[----:B------:R-:W-:-:S04]  /*0290*/  IMAD.WIDE R22, R3, 0x4, R14 ;  /* 0x0000000403167825 */ /* 0x000fc800078e020e */
[C---:B------:R-:W-:Y:S01]  /*02a0*/  IMAD.WIDE R16, R3.reuse, 0x4, R22 ;  /* 0x0000000403107825 */ /* 0x040fe200078e0216 */
[----:B------:R1:W5:Y:S04]  /*02b0*/  LDG.E R24, desc[UR6][R14.64] ;  /* 0x000000060e187981 */ /* 0x000368000c1e1900 */
[----:B------:R-:W5:Y:S01]  /*02c0*/  LDG.E R23, desc[UR6][R22.64] ;  /* 0x0000000616177981 */ /* 0x000f62000c1e1900 */
[----:B0-----:R-:W-:-:S05]  /*02d0*/  IMAD.WIDE R18, R3, 0x4, R16 ;  /* 0x0000000403127825 */ /* 0x001fca00078e0210 */
[----:B------:R-:W5:Y:S01]  /*02e0*/  LDG.E R21, desc[UR6][R18.64] ;  /* 0x0000000612157981 */ /* 0x000f62000c1e1900 */
[----:B-1----:R-:W-:-:S03]  /*02f0*/  IMAD.WIDE R14, R3, 0x4, R18 ;  /* 0x00000004030e7825 */ /* 0x002fc600078e0212 */
[----:B------:R0:W5:Y:S01]  /*0300*/  LDG.E R22, desc[UR6][R16.64] ;  /* 0x0000000610167981 */ /* 0x000162000c1e1900 */
[----:B------:R-:W-:-:S03]  /*0310*/  IMAD.WIDE R12, R3, 0x4, R14 ;  /* 0x00000004030c7825 */ /* 0x000fc600078e020e */
[----:B------:R1:W5:Y:S01]  /*0320*/  LDG.E R20, desc[UR6][R14.64] ;  /* 0x000000060e147981 */ /* 0x000362000c1e1900 */
[----:B0-----:R-:W-:-:S03]  /*0330*/  IMAD.WIDE R16, R3, 0x4, R12 ;  /* 0x0000000403107825 */ /* 0x001fc600078e020c */
[----:B------:R-:W5:Y:S01]  /*0340*/  LDG.E R13, desc[UR6][R12.64] ;  /* 0x000000060c0d7981 */ /* 0x000f62000c1e1900 */
[----:B-1----:R-:W-:-:S03]  /*0350*/  IMAD.WIDE R14, R3, 0x4, R16 ;  /* 0x00000004030e7825 */ /* 0x002fc600078e0210 */
[----:B------:R0:W5:Y:S02]  /*0360*/  LDG.E R12, desc[UR6][R16.64] ;  /* 0x00000006100c7981 */ /* 0x000164000c1e1900 */
[C---:B0-----:R-:W-:Y:S02]  /*0370*/  IMAD.WIDE R16, R3.reuse, 0x4, R14 ;  /* 0x0000000403107825 */ /* 0x041fe400078e020e */
[----:B------:R2:W5:Y:S02]  /*0380*/  LDG.E R14, desc[UR6][R14.64] ;  /* 0x000000060e0e7981 */ /* 0x000564000c1e1900 */
[----:B------:R-:W-:Y:S02]  /*0390*/  IMAD.WIDE R18, R3, 0x4, R16 ;  /* 0x0000000403127825 */ /* 0x000fe400078e0210 */
[----:B------:R-:W5:Y:S02]  /*03a0*/  LDG.E R29, desc[UR6][R16.64] ;  /* 0x00000006101d7981 */ /* 0x000f64000c1e1900 */
[----:B--2---:R-:W-:-:S02]  /*03b0*/  FFMA R15, R28, R28, R11 ;  /* 0x0000001c1c0f7223 */ /* 0x004fc4000000000b */
[----:B------:R0:W2:Y:S02]  /*03c0*/  LDG.E R11, desc[UR6][R18.64] ;  /* 0x00000006120b7981 */ /* 0x0000a4000c1e1900 */
[----:B0-----:R-:W-:-:S05]  /*03d0*/  IMAD.WIDE R18, R3, 0x4, R18 ;  /* 0x0000000403127825 */ /* 0x001fca00078e0212 */
[----:B------:R-:W2:Y:S01]  /*03e0*/  LDG.E R28, desc[UR6][R18.64] ;  /* 0x00000006121c7981 */ /* 0x000ea2000c1e1900 */
[----:B---3--:R-:W-:-:S04]  /*03f0*/  FFMA R10, R10, R10, R15 ;  /* 0x0000000a0a0a7223 */ /* 0x008fc8000000000f */
[----:B----4-:R-:W-:-:S04]  /*0400*/  FFMA R27, R27, R27, R10 ;  /* 0x0000001b1b1b7223 */ /* 0x010fc8000000000a */
[----:B-----5:R-:W-:-:S04]  /*0410*/  FFMA R26, R26, R26, R27 ;  /* 0x0000001a1a1a7223 */ /* 0x020fc8000000001b */
[----:B------:R-:W-:-:S04]  /*0420*/  FFMA R25, R25, R25, R26 ;  /* 0x0000001919197223 */ /* 0x000fc8000000001a */
[----:B------:R-:W-:-:S04]  /*0430*/  FFMA R24, R24, R24, R25 ;  /* 0x0000001818187223 */ /* 0x000fc80000000019 */
[----:B------:R-:W-:-:S04]  /*0440*/  FFMA R23, R23, R23, R24 ;  /* 0x0000001717177223 */ /* 0x000fc80000000018 */
[----:B------:R-:W-:-:S04]  /*0450*/  FFMA R22, R22, R22, R23 ;  /* 0x0000001616167223 */ /* 0x000fc80000000017 */
[----:B------:R-:W-:-:S04]  /*0460*/  FFMA R21, R21, R21, R22 ;  /* 0x0000001515157223 */ /* 0x000fc80000000016 */
[----:B------:R-:W-:Y:S01]  /*0470*/  FFMA R20, R20, R20, R21 ;  /* 0x0000001414147223 */ /* 0x000fe20000000015 */
[----:B------:R-:W-:-:S03]  /*0480*/  IADD3 R0, PT, PT, R0, 0x10, RZ ;  /* 0x0000001000007810 */ /* 0x000fc60007ffe0ff */
[----:B------:R-:W-:Y:S01]  /*0490*/  FFMA R13, R13, R13, R20 ;  /* 0x0000000d0d0d7223 */ /* 0x000fe20000000014 */
[----:B------:R-:W-:-:S03]  /*04a0*/  ISETP.NE.AND P0, PT, R0, R9, PT ;  /* 0x000000090000720c */ /* 0x000fc60003f05270 */
[----:B------:R-:W-:-:S04]  /*04b0*/  FFMA R13, R12, R12, R13 ;  /* 0x0000000c0c0d7223 */ /* 0x000fc8000000000d */
[----:B------:R-:W-:-:S04]  /*04c0*/  FFMA R14, R14, R14, R13 ;  /* 0x0000000e0e0e7223 */ /* 0x000fc8000000000d */
[----:B------:R-:W-:Y:S01]  /*04d0*/  FFMA R14, R29, R29, R14 ;  /* 0x0000001d1d0e7223 */ /* 0x000fe2000000000e */
[----:B------:R-:W-:-:S03]  /*04e0*/  IADD3 R8, PT, PT, R8, 0x10, RZ ;  /* 0x0000001008087810 */ /* 0x000fc60007ffe0ff */
[----:B--2---:R-:W-:-:S04]  /*04f0*/  FFMA R11, R11, R11, R14 ;  /* 0x0000000b0b0b7223 */ /* 0x004fc8000000000e */
[----:B------:R-:W-:Y:S01]  /*0500*/  FFMA R11, R28, R28, R11 ;  /* 0x0000001c1c0b7223 */ /* 0x000fe2000000000b */
[----:B------:R-:W-:Y:S06]  /*0510*/  @P0 BRA `(.L_x_4) ;  /* 0xfffffffc00280947 */ /* 0x000fec000383ffff */
.L_x_3:
[----:B------:R-:W-:Y:S05]  /*0520*/  BSYNC.RECONVERGENT B1 ;  /* 0x0000000000017941 */ /* 0x000fea0003800200 */
.L_x_2:
[----:B------:R-:W-:Y:S05]  /*0530*/  @!P1 BRA `(.L_x_1) ;  /* 0x0000000400089947 */ /* 0x000fea0003800000 */
[----:B------:R-:W-:Y:S01]  /*0540*/  ISETP.GE.U32.AND P0, PT, R4, 0x8, PT ;  /* 0x000000080400780c */ /* 0x000fe20003f06070 */
[----:B------:R-:W-:Y:S01]  /*0550*/  BSSY.RECONVERGENT B1, `(.L_x_5) ;  /* 0x000001f000017945 */ /* 0x000fe20003800200 */
[----:B------:R-:W-:-:S04]  /*0560*/  LOP3.LUT R9, R2, 0x7, RZ, 0xc0, !PT ;  /* 0x0000000702097812 */ /* 0x000fc800078ec0ff */
[----:B------:R-:W-:-:S07]  /*0570*/  ISETP.NE.AND P1, PT, R9, RZ, PT ;  /* 0x000000ff0900720c */ /* 0x000fce0003f25270 */
[----:B------:R-:W-:Y:S06]  /*0580*/  @!P0 BRA `(.L_x_6) ;  /* 0x00000000006c8947 */ /* 0x000fec0003800000 */
[----:B------:R-:W0:Y:S01]  /*0590*/  LDC.64 R24, c[0x0][0x380] ;  /* 0x0000e000ff187b82 */ /* 0x000e220000000a00 */
[----:B------:R-:W-:-:S04]  /*05a0*/  IMAD R13, R8, R3, R6 ;  /* 0x00000003080d7224 */ /* 0x000fc800078e0206 */
[----:B0-----:R-:W-:-:S05]  /*05b0*/  IMAD.WIDE R24, R13, 0x4, R24 ;  /* 0x000000040d187825 */ /* 0x001fca00078e0218 */
[----:B------:R-:W2:Y:S01]  /*05c0*/  LDG.E R0, desc[UR6][R24.64] ;  /* 0x0000000618007981 */ /* 0x000ea2000c1e1900 */
[----:B------:R-:W-:-:S04]  /*05d0*/  IMAD.WIDE R26, R3, 0x4, R24 ;  /* 0x00000004031a7825 */ /* 0x000fc800078e0218 */
[C---:B------:R-:W-:Y:S02]  /*05e0*/  IMAD.WIDE R14, R3.reuse, 0x4, R26 ;  /* 0x00000004030e7825 */ /* 0x040fe400078e021a */
[----:B------:R-:W3:Y:S02]  /*05f0*/  LDG.E R27, desc[UR6][R26.64] ;  /* 0x000000061a1b7981 */ /* 0x000ee4000c1e1900 */
[C---:B------:R-:W-:Y:S02]  /*0600*/  IMAD.WIDE R12, R3.reuse, 0x4, R14 ;  /* 0x00000004030c7825 */ /* 0x040fe400078e020e */
[----:B------:R-:W4:Y:S02]  /*0610*/  LDG.E R15, desc[UR6][R14.64] ;  /* 0x000000060e0f7981 */ /* 0x000f24000c1e1900 */
[C---:B------:R-:W-:Y:S02]  /*0620*/  IMAD.WIDE R16, R3.reuse, 0x4, R12 ;  /* 0x0000000403107825 */ /* 0x040fe400078e020c */
[----:B------:R-:W5:Y:S02]  /*0630*/  LDG.E R13, desc[UR6][R12.64] ;  /* 0x000000060c0d7981 */ /* 0x000f64000c1e1900 */
[----:B------:R-:W-:-:S02]  /*0640*/  IMAD.WIDE R18, R3, 0x4, R16 ;  /* 0x0000000403127825 */ /* 0x000fc400078e0210 */
[----:B------:R-:W5:Y:S02]  /*0650*/  LDG.E R17, desc[UR6][R16.64] ;  /* 0x0000000610117981 */ /* 0x000f64000c1e1900 */
[C---:B------:R-:W-:Y:S02]  /*0660*/  IMAD.WIDE R20, R3.reuse, 0x4, R18 ;  /* 0x0000000403147825 */ /* 0x040fe400078e0212 */
[----:B------:R-:W5:Y:S02]  /*0670*/  LDG.E R19, desc[UR6][R18.64] ;  /* 0x0000000612137981 */ /* 0x000f64000c1e1900 */
[----:B------:R-:W-:Y:S02]  /*0680*/  IMAD.WIDE R22, R3, 0x4, R20 ;  /* 0x0000000403167825 */ /* 0x000fe400078e0214 */
[----:B------:R-:W5:Y:S04]  /*0690*/  LDG.E R21, desc[UR6][R20.64] ;  /* 0x0000000614157981 */ /* 0x000f68000c1e1900 */
[----:B------:R-:W5:Y:S01]  /*06a0*/  LDG.E R23, desc[UR6][R22.64] ;  /* 0x0000000616177981 */ /* 0x000f62000c1e1900 */
[----:B------:R-:W-:Y:S01]  /*06b0*/  IADD3 R8, PT, PT, R8, 0x8, RZ ;  /* 0x0000000808087810 */ /* 0x000fe20007ffe0ff */
[----:B--2---:R-:W-:-:S04]  /*06c0*/  FFMA R0, R0, R0, R11 ;  /* 0x0000000000007223 */ /* 0x004fc8000000000b */
[----:B---3--:R-:W-:-:S04]  /*06d0*/  FFMA R0, R27, R27, R0 ;  /* 0x0000001b1b007223 */ /* 0x008fc80000000000 */
[----:B----4-:R-:W-:-:S04]  /*06e0*/  FFMA R0, R15, R15, R0 ;  /* 0x0000000f0f007223 */ /* 0x010fc80000000000 */
[----:B-----5:R-:W-:-:S04]  /*06f0*/  FFMA R0, R13, R13, R0 ;  /* 0x0000000d0d007223 */ /* 0x020fc80000000000 */
[----:B------:R-:W-:-:S04]  /*0700*/  FFMA R0, R17, R17, R0 ;  /* 0x0000001111007223 */ /* 0x000fc80000000000 */
[----:B------:R-:W-:-:S04]  /*0710*/  FFMA R0, R19, R19, R0 ;  /* 0x0000001313007223 */ /* 0x000fc80000000000 */
[----:B------:R-:W-:-:S04]  /*0720*/  FFMA R0, R21, R21, R0 ;  /* 0x0000001515007223 */ /* 0x000fc80000000000 */
[----:B------:R-:W-:-:S07]  /*0730*/  FFMA R11, R23, R23, R0 ;  /* 0x00000017170b7223 */ /* 0x000fce0000000000 */
.L_x_6:
[----:B------:R-:W-:Y:S05]  /*0740*/  BSYNC.RECONVERGENT B1 ;  /* 0x0000000000017941 */ /* 0x000fea0003800200 */
.L_x_5:
        /* <DEDUP_REMOVED lines=8> */
[----:B0-----:R-:W-:-:S04]  /*07d0*/  IMAD.WIDE R12, R9, 0x4, R12 ;  /* 0x00000004090c7825 */ /* 0x001fc800078e020c */
[C---:B------:R-:W-:Y:S02]  /*07e0*/  IMAD.WIDE R14, R3.reuse, 0x4, R12 ;  /* 0x00000004030e7825 */ /* 0x040fe400078e020c */
[----:B------:R-:W2:Y:S02]  /*07f0*/  LDG.E R12, desc[UR6][R12.64] ;  /* 0x000000060c0c7981 */ /* 0x000ea4000c1e1900 */
[C---:B------:R-:W-:Y:S02]  /*0800*/  IMAD.WIDE R16, R3.reuse, 0x4, R14 ;  /* 0x0000000403107825 */ /* 0x040fe400078e020e */
[----:B------:R-:W3:Y:S02]  /*0810*/  LDG.E R14, desc[UR6][R14.64] ;  /* 0x000000060e0e7981 */ /* 0x000ee4000c1e1900 */
[----:B------:R-:W-:Y:S02]  /*0820*/  IMAD.WIDE R18, R3, 0x4, R16 ;  /* 0x0000000403127825 */ /* 0x000fe400078e0210 */
[----:B------:R-:W4:Y:S04]  /*0830*/  LDG.E R16, desc[UR6][R16.64] ;  /* 0x0000000610107981 */ /* 0x000f28000c1e1900 */
[----:B------:R-:W5:Y:S01]  /*0840*/  LDG.E R18, desc[UR6][R18.64] ;  /* 0x0000000612127981 */ /* 0x000f62000c1e1900 */
[----:B------:R-:W-:Y:S01]  /*0850*/  IADD3 R8, PT, PT, R8, 0x4, RZ ;  /* 0x0000000408087810 */ /* 0x000fe20007ffe0ff */
[----:B--2---:R-:W-:-:S04]  /*0860*/  FFMA R11, R12, R12, R11 ;  /* 0x0000000c0c0b7223 */ /* 0x004fc8000000000b */
[----:B---3--:R-:W-:-:S04]  /*0870*/  FFMA R11, R14, R14, R11 ;  /* 0x0000000e0e0b7223 */ /* 0x008fc8000000000b */
[----:B----4-:R-:W-:-:S04]  /*0880*/  FFMA R11, R16, R16, R11 ;  /* 0x00000010100b7223 */ /* 0x010fc8000000000b */
[----:B-----5:R-:W-:-:S07]  /*0890*/  FFMA R11, R18, R18, R11 ;  /* 0x00000012120b7223 */ /* 0x020fce000000000b */
.L_x_8:
[----:B------:R-:W-:Y:S05]  /*08a0*/  BSYNC.RECONVERGENT B1 ;  /* 0x0000000000017941 */ /* 0x000fea0003800200 */
.L_x_7:
[----:B------:R-:W-:Y:S05]  /*08b0*/  @!P1 BRA `(.L_x_1) ;  /* 0x0000000000289947 */ /* 0x000fea0003800000 */
[----:B------:R-:W0:Y:S01]  /*08c0*/  LDC.64 R12, c[0x0][0x380] ;  /* 0x0000e000ff0c7b82 */ /* 0x000e220000000a00 */
[----:B------:R-:W-:-:S07]  /*08d0*/  HFMA2 R9, -RZ, RZ, 0, 0 ;  /* 0x00000000ff097431 */ /* 0x000fce00000001ff */
.L_x_9:
[----:B------:R-:W-:-:S04]  /*08e0*/  IMAD R15, R8, R3, R6 ;  /* 0x00000003080f7224 */ /* 0x000fc800078e0206 */
[----:B0-----:R-:W-:-:S06]  /*08f0*/  IMAD.WIDE R14, R15, 0x4, R12 ;  /* 0x000000040f0e7825 */ /* 0x001fcc00078e020c */
[----:B------:R-:W2:Y:S01]  /*0900*/  LDG.E R14, desc[UR6][R14.64] ;  /* 0x000000060e0e7981 */ /* 0x000ea2000c1e1900 */
[----:B------:R-:W-:Y:S02]  /*0910*/  IADD3 R9, PT, PT, R9, 0x1, RZ ;  /* 0x0000000109097810 */ /* 0x000fe40007ffe0ff */
[----:B------:R-:W-:Y:S02]  /*0920*/  IADD3 R8, PT, PT, R8, 0x1, RZ ;  /* 0x0000000108087810 */ /* 0x000fe40007ffe0ff */
[----:B------:R-:W-:Y:S01]  /*0930*/  ISETP.NE.AND P0, PT, R9, R2, PT ;  /* 0x000000020900720c */ /* 0x000fe20003f05270 */
[----:B--2---:R-:W-:-:S12]  /*0940*/  FFMA R11, R14, R14, R11 ;  /* 0x0000000e0e0b7223 */ /* 0x004fd8000000000b */
[----:B------:R-:W-:Y:S05]  /*0950*/  @P0 BRA `(.L_x_9) ;  /* 0xfffffffc00e00947 */ /* 0x000fea000383ffff */
.L_x_1:
[----:B------:R-:W-:Y:S05]  /*0960*/  BSYNC.RECONVERGENT B0 ;  /* 0x0000000000007941 */ /* 0x000fea0003800200 */
.L_x_0:
[----:B------:R-:W-:Y:S01]  /*0970*/  IADD3 R2, PT, PT, R11, -0xd000000, RZ ;  /* 0xf30000000b027810 */ /* 0x000fe20007ffe0ff */
[----:B------:R0:W1:Y:S01]  /*0980*/  MUFU.RSQ R0, R11 ;  /* 0x0000000b00007308 */ /* 0x0000620000001400 */
[----:B------:R-:W-:Y:S01]  /*0990*/  BSSY.RECONVERGENT B0, `(.L_x_10) ;  /* 0x000000e000007945 */ /* 0x000fe20003800200 */
[----:B------:R-:W-:Y:S02]  /*09a0*/  ISETP.GE.AND P0, PT, R6, R5, PT ;  /* 0x000000050600720c */ /* 0x000fe40003f06270 */
[----:B------:R-:W-:-:S13]  /*09b0*/  ISETP.GT.U32.AND P1, PT, R2, 0x727fffff, PT ;  /* 0x727fffff0200780c */ /* 0x000fda0003f24070 */
[----:B01----:R-:W-:Y:S05]  /*09c0*/  @!P1 BRA `(.L_x_11) ;  /* 0x0000000000189947 */ /* 0x003fea0003800000 */
[----:B------:R-:W-:Y:S01]  /*09d0*/  BSSY.RECONVERGENT B1, `(.L_x_12) ;  /* 0x0000003000017945 */ /* 0x000fe20003800200 */
[----:B------:R-:W-:-:S07]  /*09e0*/  MOV R8, 0xa00 ;  /* 0x00000a0000087802 */ /* 0x000fce0000000f00 */
[----:B------:R-:W-:Y:S05]  /*09f0*/  CALL.REL.NOINC `($__internal_0_$__cuda_sm20_sqrt_rn_f32_slowpath) ;  /* 0x0000001800947944 */ /* 0x000fea0003c00000 */
[----:B------:R-:W-:Y:S05]  /*0a00*/  BSYNC.RECONVERGENT B1 ;  /* 0x0000000000017941 */ /* 0x000fea0003800200 */
.L_x_12:
[----:B------:R-:W-:Y:S01]  /*0a10*/  MOV R18, R0 ;  /* 0x0000000000127202 */ /* 0x000fe20000000f00 */
[----:B------:R-:W-:Y:S06]  /*0a20*/  BRA `(.L_x_13) ;  /* 0x0000000000107947 */ /* 0x000fec0003800000 */
.L_x_11:
[C---:B------:R-:W-:Y:S01]  /*0a30*/  FMUL.FTZ R18, R0.reuse, R11 ;  /* 0x0000000b00127220 */ /* 0x040fe20000410000 */
[----:B------:R-:W-:-:S03]  /*0a40*/  FMUL.FTZ R0, R0, 0.5 ;  /* 0x3f00000000007820 */ /* 0x000fc60000410000 */
[----:B------:R-:W-:-:S04]  /*0a50*/  FFMA R11, -R18, R18, R11 ;  /* 0x00000012120b7223 */ /* 0x000fc8000000010b */
[----:B------:R-:W-:-:S07]  /*0a60*/  FFMA R18, R11, R0, R18 ;  /* 0x000000000b127223 */ /* 0x000fce0000000012 */
.L_x_13:
[----:B------:R-:W-:Y:S05]  /*0a70*/  BSYNC.RECONVERGENT B0 ;  /* 0x0000000000007941 */ /* 0x000fea0003800200 */
.L_x_10:
[----:B------:R-:W0:Y:S01]  /*0a80*/  LDCU UR8, c[0x0][0x39c] ;  /* 0x00007380ff0877ac */ /* 0x000e220008000800 */
[----:B------:R-:W-:Y:S01]  /*0a90*/  BSSY.RECONVERGENT B0, `(.L_x_14) ;  /* 0x000007a000007945 */ /* 0x000fe20003800200 */
[----:B------:R-:W1:Y:S03]  /*0aa0*/  LDCU.64 UR10, c[0x0][0x398] ;  /* 0x00007300ff0a77ac */ /* 0x000e660008000a00 */
[----:B------:R-:W-:Y:S05]  /*0ab0*/  @P0 BRA `(.L_x_15) ;  /* 0x0000000400dc0947 */ /* 0x000fea0003800000 */
[----:B------:R-:W2:Y:S01]  /*0ac0*/  LDCU UR5, c[0x0][0x398] ;  /* 0x00007300ff0577ac */ /* 0x000ea20008000800 */
[----:B------:R-:W-:Y:S01]  /*0ad0*/  BSSY.RECONVERGENT B1, `(.L_x_16) ;  /* 0x000001f000017945 */ /* 0x000fe20003800200 */
[----:B------:R-:W-:Y:S02]  /*0ae0*/  MOV R5, R6 ;  /* 0x0000000600057202 */ /* 0x000fe40000000f00 */
[----:B--2---:R-:W-:-:S04]  /*0af0*/  IADD3 R10, PT, PT, -R6, UR5, RZ ;  /* 0x00000005060a7c10 */ /* 0x004fc8000fffe1ff */
[----:B------:R-:W-:-:S13]  /*0b00*/  LOP3.LUT P0, R10, R10, 0x3, RZ, 0xc0, !PT ;  /* 0x000000030a0a7812 */ /* 0x000fda000780c0ff */
[----:B------:R-:W-:Y:S05]  /*0b10*/  @!P0 BRA `(.L_x_17) ;  /* 0x0000000000688947 */ /* 0x000fea0003800000 */
[----:B------:R-:W2:Y:S01]  /*0b20*/  LDC.64 R12, c[0x0][0x380] ;  /* 0x0000e000ff0c7b82 */ /* 0x000ea20000000a00 */
[----:B------:R-:W-:Y:S01]  /*0b30*/  HFMA2 R11, -RZ, RZ, 0, 0 ;  /* 0x00000000ff0b7431 */ /* 0x000fe200000001ff */
[----:B------:R-:W-:-:S06]  /*0b40*/  MOV R5, R6 ;  /* 0x0000000600057202 */ /* 0x000fcc0000000f00 */
[----:B------:R-:W3:Y:S02]  /*0b50*/  LDC.64 R14, c[0x0][0x388] ;  /* 0x0000e200ff0e7b82 */ /* 0x000ee40000000a00 */
.L_x_20:
[----:B0-----:R-:W-:-:S04]  /*0b60*/  IMAD R4, R5, UR8, R6 ;  /* 0x0000000805047c24 */ /* 0x001fc8000f8e0206 */
[----:B--2-4-:R-:W-:-:S06]  /*0b70*/  IMAD.WIDE R2, R4, 0x4, R12 ;  /* 0x0000000404027825 */ /* 0x014fcc00078e020c */
[----:B------:R-:W2:Y:S01]  /*0b80*/  LDG.E R3, desc[UR6][R2.64] ;  /* 0x0000000602037981 */ /* 0x000ea2000c1e1900 */
[----:B------:R-:W0:Y:S01]  /*0b90*/  MUFU.RCP R9, R18 ;  /* 0x0000001200097308 */ /* 0x000e220000001000 */
[----:B------:R-:W-:Y:S01]  /*0ba0*/  IADD3 R11, PT, PT, R11, 0x1, RZ ;  /* 0x000000010b0b7810 */ /* 0x000fe20007ffe0ff */
[----:B------:R-:W-:Y:S03]  /*0bb0*/  BSSY.RECONVERGENT B2, `(.L_x_18) ;  /* 0x000000c000027945 */ /* 0x000fe60003800200 */
[----:B------:R-:W-:Y:S01]  /*0bc0*/  ISETP.NE.AND P2, PT, R11, R10, PT ;  /* 0x0000000a0b00720c */ /* 0x000fe20003f45270 */
[----:B0-----:R-:W-:-:S04]  /*0bd0*/  FFMA R0, R9, -R18, 1 ;  /* 0x3f80000009007423 */ /* 0x001fc80000000812 */
[----:B------:R-:W-:Y:S01]  /*0be0*/  FFMA R0, R9, R0, R9 ;  /* 0x0000000009007223 */ /* 0x000fe20000000009 */
[----:B--2---:R-:W0:Y:S03]  /*0bf0*/  FCHK P0, R3, R18 ;  /* 0x0000001203007302 */ /* 0x004e260000000000 */
[----:B------:R-:W-:-:S04]  /*0c00*/  FFMA R9, R3, R0, RZ ;  /* 0x0000000003097223 */ /* 0x000fc800000000ff */
[----:B------:R-:W-:-:S04]  /*0c10*/  FFMA R8, R9, -R18, R3 ;  /* 0x8000001209087223 */ /* 0x000fc80000000003 */
[----:B------:R-:W-:Y:S01]  /*0c20*/  FFMA R0, R0, R8, R9 ;  /* 0x0000000800007223 */ /* 0x000fe20000000009 */
[----:B0-----:R-:W-:Y:S06]  /*0c30*/  @!P0 BRA `(.L_x_19) ;  /* 0x00000000000c8947 */ /* 0x001fec0003800000 */
[----:B------:R-:W-:Y:S02]  /*0c40*/  MOV R0, R18 ;  /* 0x0000001200007202 */ /* 0x000fe40000000f00 */
[----:B------:R-:W-:-:S07]  /*0c50*/  MOV R8, 0xc70 ;  /* 0x00000c7000087802 */ /* 0x000fce0000000f00 */
[----:B-1-3--:R-:W-:Y:S05]  /*0c60*/  CALL.REL.NOINC `($__internal_1_$__cuda_sm3x_div_rn_noftz_f32_slowpath) ;  /* 0x0000001800507944 */ /* 0x00afea0003c00000 */
.L_x_19:
[----:B-1----:R-:W-:Y:S05]  /*0c70*/  BSYNC.RECONVERGENT B2 ;  /* 0x0000000000027941 */ /* 0x002fea0003800200 */
.L_x_18:
[----:B---3--:R-:W-:Y:S01]  /*0c80*/  IMAD.WIDE R2, R4, 0x4, R14 ;  /* 0x0000000404027825 */ /* 0x008fe200078e020e */
[----:B------:R-:W-:-:S04]  /*0c90*/  IADD3 R5, PT, PT, R5, 0x1, RZ ;  /* 0x0000000105057810 */ /* 0x000fc80007ffe0ff */
[----:B------:R4:W-:Y:S01]  /*0ca0*/  STG.E desc[UR6][R2.64], R0 ;  /* 0x0000000002007986 */ /* 0x0009e2000c101906 */
[----:B------:R-:W-:Y:S05]  /*0cb0*/  @P2 BRA `(.L_x_20) ;  /* 0xfffffffc00a82947 */ /* 0x000fea000383ffff */
.L_x_17:
[----:B01----:R-:W-:Y:S05]  /*0cc0*/  BSYNC.RECONVERGENT B1 ;  /* 0x0000000000017941 */ /* 0x003fea0003800200 */
.L_x_16:
[----:B----4-:R-:W0:Y:S08]  /*0cd0*/  LDC R0, c[0x0][0x398] ;  /* 0x0000e600ff007b82 */ /* 0x010e300000000800 */
[----:B------:R-:W2:Y:S08]  /*0ce0*/  LDC R4, c[0x0][0x39c] ;  /* 0x0000e700ff047b82 */ /* 0x000eb00000000800 */
[----:B------:R-:W3:Y:S08]  /*0cf0*/  LDC.64 R14, c[0x0][0x380] ;  /* 0x0000e000ff0e7b82 */ /* 0x000ef00000000a00 */
[----:B------:R-:W4:Y:S01]  /*0d00*/  LDC.64 R12, c[0x0][0x388] ;  /* 0x0000e200ff0c7b82 */ /* 0x000f220000000a00 */
[----:B0-----:R-:W-:-:S04]  /*0d10*/  IADD3 R0, PT, PT, R7, UR4, -R0 ;  /* 0x0000000407007c10 */ /* 0x001fc8000fffe800 */
[----:B------:R-:W-:-:S13]  /*0d20*/  ISETP.GT.U32.AND P0, PT, R0, -0x4, PT ;  /* 0xfffffffc0000780c */ /* 0x000fda0003f04070 */
[----:B--23--:R-:W-:Y:S05]  /*0d30*/  @P0 BRA `(.L_x_15) ;  /* 0x00000004003c0947 */ /* 0x00cfea0003800000 */
.L_x_29:
[----:B--2---:R-:W-:-:S04]  /*0d40*/  IMAD R17, R5, UR11, R6 ;  /* 0x0000000b05117c24 */ /* 0x004fc8000f8e0206 */
[----:B------:R-:W-:-:S05]  /*0d50*/  IMAD.WIDE R10, R17, 0x4, R14 ;  /* 0x00000004110a7825 */ /* 0x000fca00078e020e */
[----:B------:R-:W2:Y:S01]  /*0d60*/  LDG.E R8, desc[UR6][R10.64] ;  /* 0x000000060a087981 */ /* 0x000ea2000c1e1900 */
[----:B------:R-:W0:Y:S01]  /*0d70*/  MUFU.RCP R3, R18 ;  /* 0x0000001200037308 */ /* 0x000e220000001000 */
[----:B------:R-:W-:Y:S01]  /*0d80*/  IADD3 R5, PT, PT, R5, 0x4, RZ ;  /* 0x0000000405057810 */ /* 0x000fe20007ffe0ff */
[----:B------:R-:W-:Y:S03]  /*0d90*/  BSSY.RECONVERGENT B1, `(.L_x_21) ;  /* 0x000000e000017945 */ /* 0x000fe60003800200 */
[----:B------:R-:W-:Y:S01]  /*0da0*/  ISETP.GE.AND P2, PT, R5, UR10, PT ;  /* 0x0000000a05007c0c */ /* 0x000fe2000bf46270 */
        /* <DEDUP_REMOVED lines=8> */
[----:B------:R-:W-:Y:S02]  /*0e30*/  MOV R0, R18 ;  /* 0x0000001200007202 */ /* 0x000fe40000000f00 */
[----:B------:R-:W-:-:S07]  /*0e40*/  MOV R8, 0xe60 ;  /* 0x00000e6000087802 */ /* 0x000fce0000000f00 */
[----:B----4-:R-:W-:Y:S05]  /*0e50*/  CALL.REL.NOINC `($__internal_1_$__cuda_sm3x_div_rn_noftz_f32_slowpath) ;  /* 0x0000001400d47944 */ /* 0x010fea0003c00000 */
[----:B------:R-:W-:-:S07]  /*0e60*/  MOV R3, R0 ;  /* 0x0000000000037202 */ /* 0x000fce0000000f00 */
.L_x_22:
[----:B------:R-:W-:Y:S05]  /*0e70*/  BSYNC.RECONVERGENT B1 ;  /* 0x0000000000017941 */ /* 0x000fea0003800200 */
.L_x_21:
[----:B----4-:R-:W-:-:S04]  /*0e80*/  IMAD.WIDE R16, R17, 0x4, R12 ;  /* 0x0000000411107825 */ /* 0x010fc800078e020c */
[----:B------:R-:W-:Y:S01]  /*0e90*/  IMAD.WIDE R10, R4, 0x4, R10 ;  /* 0x00000004040a7825 */ /* 0x000fe200078e020a */
[----:B------:R0:W-:Y:S04]  /*0ea0*/  STG.E desc[UR6][R16.64], R3 ;  /* 0x0000000310007986 */ /* 0x0001e8000c101906 */
[----:B------:R-:W2:Y:S01]  /*0eb0*/  LDG.E R8, desc[UR6][R10.64] ;  /* 0x000000060a087981 */ /* 0x000ea2000c1e1900 */
[----:B------:R-:W1:Y:S01]  /*0ec0*/  MUFU.RCP R9, R18 ;  /* 0x0000001200097308 */ /* 0x000e620000001000 */
[----:B------:R-:W-:Y:S01]  /*0ed0*/  BSSY.RECONVERGENT B1, `(.L_x_23) ;  /* 0x000000d000017945 */ /* 0x000fe20003800200 */
[----:B-1----:R-:W-:-:S04]  /*0ee0*/  FFMA R0, R9, -R18, 1 ;  /* 0x3f80000009007423 */ /* 0x002fc80000000812 */
[----:B------:R-:W-:Y:S02]  /*0ef0*/  FFMA R0, R9, R0, R9 ;  /* 0x0000000009007223 */ /* 0x000fe40000000009 */
[----:B--2---:R-:W1:Y:S02]  /*0f00*/  FCHK P0, R8, R18 ;  /* 0x0000001208007302 */ /* 0x004e640000000000 */
[----:B------:R-:W-:-:S04]  /*0f10*/  FFMA R9, R0, R8, RZ ;  /* 0x0000000800097223 */ /* 0x000fc800000000ff */
[----:B------:R-:W-:-:S04]  /*0f20*/  FFMA R2, R9, -R18, R8 ;  /* 0x8000001209027223 */ /* 0x000fc80000000008 */
[----:B------:R-:W-:Y:S01]  /*0f30*/  FFMA R9, R0, R2, R9 ;  /* 0x0000000200097223 */ /* 0x000fe20000000009 */
[----:B01----:R-:W-:Y:S06]  /*0f40*/  @!P0 BRA `(.L_x_24) ;  /* 0x0000000000148947 */ /* 0x003fec0003800000 */
[----:B------:R-:W-:Y:S02]  /*0f50*/  MOV R3, R8 ;  /* 0x0000000800037202 */ /* 0x000fe40000000f00 */
[----:B------:R-:W-:Y:S02]  /*0f60*/  MOV R0, R18 ;  /* 0x0000001200007202 */ /* 0x000fe40000000f00 */
[----:B------:R-:W-:-:S07]  /*0f70*/  MOV R8, 0xf90 ;  /* 0x00000f9000087802 */ /* 0x000fce0000000f00 */
[----:B------:R-:W-:Y:S05]  /*0f80*/  CALL.REL.NOINC `($__internal_1_$__cuda_sm3x_div_rn_noftz_f32_slowpath) ;  /* 0x0000001400887944 */ /* 0x000fea0003c00000 */
[----:B------:R-:W-:-:S07]  /*0f90*/  MOV R9, R0 ;  /* 0x0000000000097202 */ /* 0x000fce0000000f00 */
.L_x_24:
[----:B------:R-:W-:Y:S05]  /*0fa0*/  BSYNC.RECONVERGENT B1 ;  /* 0x0000000000017941 */ /* 0x000fea0003800200 */
.L_x_23:
[----:B------:R-:W-:-:S04]  /*0fb0*/  IMAD.WIDE R16, R4, 0x4, R16 ;  /* 0x0000000404107825 */ /* 0x000fc800078e0210 */
        /* <DEDUP_REMOVED lines=17> */
.L_x_26:
[----:B------:R-:W-:Y:S05]  /*10d0*/  BSYNC.RECONVERGENT B1 ;  /* 0x0000000000017941 */ /* 0x000fea0003800200 */
.L_x_25:
[----:B------:R-:W-:-:S04]  /*10e0*/  IMAD.WIDE R16, R4, 0x4, R16 ;  /* 0x0000000404107825 */ /* 0x000fc800078e0210 */
[----:B------:R-:W-:Y:S01]  /*10f0*/  IMAD.WIDE R10, R4, 0x4, R10 ;  /* 0x00000004040a7825 */ /* 0x000fe200078e020a */
[----:B------:R0:W-:Y:S05]  /*1100*/  STG.E desc[UR6][R16.64], R3 ;  /* 0x0000000310007986 */ /* 0x0001ea000c101906 */
        /* <DEDUP_REMOVED lines=14> */
.L_x_28:
[----:B------:R-:W-:Y:S05]  /*11f0*/  BSYNC.RECONVERGENT B1 ;  /* 0x0000000000017941 */ /* 0x000fea0003800200 */
.L_x_27:
[----:B------:R-:W-:-:S05]  /*1200*/  IMAD.WIDE R16, R4, 0x4, R16 ;  /* 0x0000000404107825 */ /* 0x000fca00078e0210 */
[----:B------:R2:W-:Y:S01]  /*1210*/  STG.E desc[UR6][R16.64], R0 ;  /* 0x0000000010007986 */ /* 0x0005e2000c101906 */
[----:B------:R-:W-:Y:S05]  /*1220*/  @!P2 BRA `(.L_x_29) ;  /* 0xfffffff800c4a947 */ /* 0x000fea000383ffff */
.L_x_15:
[----:B01----:R-:W-:Y:S05]  /*1230*/  BSYNC.RECONVERGENT B0 ;  /* 0x0000000000007941 */ /* 0x003fea0003800200 */
.L_x_14:
[----:B------:R-:W0:Y:S01]  /*1240*/  LDCU UR5, c[0x0][0x39c] ;  /* 0x00007380ff0577ac */ /* 0x000e220008000800 */
[----:B--2---:R-:W-:Y:S01]  /*1250*/  IADD3 R0, PT, PT, R6, 0x1, RZ ;  /* 0x0000000106007810 */ /* 0x004fe20007ffe0ff */
[----:B------:R-:W-:Y:S01]  /*1260*/  BSSY.RECONVERGENT B0, `(.L_x_30) ;  /* 0x00000db000007945 */ /* 0x000fe20003800200 */
[----:B0-----:R-:W-:-:S04]  /*1270*/  MOV R15, UR5 ;  /* 0x00000005000f7c02 */ /* 0x001fc80008000f00 */
[----:B------:R-:W-:-:S13]  /*1280*/  ISETP.GE.AND P0, PT, R0, R15, PT ;  /* 0x0000000f0000720c */ /* 0x000fda0003f06270 */
[----:B------:R-:W-:Y:S05]  /*1290*/  @P0 BRA `(.L_x_31) ;  /* 0x0000000c005c0947 */ /* 0x000fea0003800000 */
[----:B------:R-:W0:Y:S01]  /*12a0*/  LDC.64 R10, c[0x0][0x388] ;  /* 0x0000e200ff0a7b82 */ /* 0x000e220000000a00 */
[----:B------:R-:W1:Y:S01]  /*12b0*/  LDCU UR5, c[0x0][0x398] ;  /* 0x00007300ff0577ac */ /* 0x000e620008000800 */
[C---:B------:R-:W-:Y:S01]  /*12c0*/  IMAD R2, R6.reuse, R15, R6 ;  /* 0x0000000f06027224 */ /* 0x040fe200078e0206 */
[----:B------:R-:W-:Y:S02]  /*12d0*/  LOP3.LUT R4, RZ, UR4, RZ, 0x33, !PT ;  /* 0x00000004ff047c12 */ /* 0x000fe4000f8e33ff */
[----:B------:R-:W-:Y:S02]  /*12e0*/  MOV R5, R0 ;  /* 0x0000000000057202 */ /* 0x000fe40000000f00 */
[----:B-1----:R-:W-:Y:S02]  /*12f0*/  IADD3 R3, PT, PT, -R6, UR5, RZ ;  /* 0x0000000506037c10 */ /* 0x002fe4000fffe1ff */
[----:B------:R-:W-:Y:S02]  /*1300*/  IADD3 R4, PT, PT, -R7, UR5, R4 ;  /* 0x0000000507047c10 */ /* 0x000fe4000fffe104 */
[C---:B------:R-:W-:Y:S01]  /*1310*/  LOP3.LUT R9, R3.reuse, 0xfffffff8, RZ, 0xc0, !PT ;  /* 0xfffffff803097812 */ /* 0x040fe200078ec0ff */
[----:B0-----:R-:W-:Y:S01]  /*1320*/  IMAD.WIDE R10, R2, 0x4, R10 ;  /* 0x00000004020a7825 */ /* 0x001fe200078e020a */
[----:B------:R-:W-:-:S02]  /*1330*/  LOP3.LUT R8, R3, 0x3, RZ, 0xc0, !PT ;  /* 0x0000000303087812 */ /* 0x000fc400078ec0ff */
[----:B------:R-:W-:Y:S01]  /*1340*/  IADD3 R9, PT, PT, -R9, RZ, RZ ;  /* 0x000000ff09097210 */ /* 0x000fe20007ffe1ff */
[----:B----4-:R-:W-:-:S07]  /*1350*/  IMAD.WIDE R12, R15, 0x4, R10 ;  /* 0x000000040f0c7825 */ /* 0x010fce00078e020a */
.L_x_44:
[----:B------:R-:W0:Y:S01]  /*1360*/  LDC R19, c[0x0][0x398] ;  /* 0x0000e600ff137b82 */ /* 0x000e220000000800 */
[----:B------:R-:W-:Y:S01]  /*1370*/  BSSY.RECONVERGENT B1, `(.L_x_32) ;  /* 0x0000080000017945 */ /* 0x000fe20003800200 */
[----:B------:R-:W-:Y:S01]  /*1380*/  HFMA2 R24, -RZ, RZ, 0, 0 ;  /* 0x00000000ff187431 */ /* 0x000fe200000001ff */
[----:B0-----:R-:W-:-:S13]  /*1390*/  ISETP.GE.AND P0, PT, R6, R19, PT ;  /* 0x000000130600720c */ /* 0x001fda0003f06270 */
[----:B------:R-:W-:Y:S05]  /*13a0*/  @P0 BRA `(.L_x_33) ;  /* 0x0000000400f00947 */ /* 0x000fea0003800000 */
[----:B------:R-:W-:Y:S01]  /*13b0*/  ISETP.GE.U32.AND P1, PT, R4, 0x7, PT ;  /* 0x000000070400780c */ /* 0x000fe20003f26070 */
[----:B------:R-:W-:Y:S01]  /*13c0*/  BSSY.RECONVERGENT B2, `(.L_x_34) ;  /* 0x000003a000027945 */ /* 0x000fe20003800200 */
[----:B------:R-:W-:Y:S02]  /*13d0*/  MOV R24, RZ ;  /* 0x000000ff00187202 */ /* 0x000fe40000000f00 */
[----:B------:R-:W-:-:S09]  /*13e0*/  MOV R23, R6 ;  /* 0x0000000600177202 */ /* 0x000fd20000000f00 */
[----:B------:R-:W-:Y:S05]  /*13f0*/  @!P1 BRA `(.L_x_35) ;  /* 0x0000000000d89947 */ /* 0x000fea0003800000 */
[----:B------:R-:W0:Y:S01]  /*1400*/  LDC R25, c[0x0][0x39c] ;  /* 0x0000e700ff197b82 */ /* 0x000e220000000800 */
[----:B------:R-:W-:Y:S02]  /*1410*/  MOV R24, RZ ;  /* 0x000000ff00187202 */ /* 0x000fe40000000f00 */
[----:B------:R-:W-:Y:S02]  /*1420*/  MOV R27, R9 ;  /* 0x00000009001b7202 */ /* 0x000fe40000000f00 */
[----:B------:R-:W-:Y:S02]  /*1430*/  MOV R22, R2 ;  /* 0x0000000200167202 */ /* 0x000fe40000000f00 */
[----:B------:R-:W-:Y:S01]  /*1440*/  MOV R23, R6 ;  /* 0x0000000600177202 */ /* 0x000fe20000000f00 */
[----:B0-----:R-:W-:-:S07]  /*1450*/  IMAD R26, R6, R25, R5 ;  /* 0x00000019061a7224 */ /* 0x001fce00078e0205 */
.L_x_36:
[----:B------:R-:W0:Y:S08]  /*1460*/  LDC.64 R20, c[0x0][0x388] ;  /* 0x0000e200ff147b82 */ /* 0x000e300000000a00 */
[----:B------:R-:W1:Y:S01]  /*1470*/  LDC.64 R16, c[0x0][0x380] ;  /* 0x0000e000ff107b82 */ /* 0x000e620000000a00 */
[----:B0-----:R-:W-:-:S05]  /*1480*/  IMAD.WIDE R20, R22, 0x4, R20 ;  /* 0x0000000416147825 */ /* 0x001fca00078e0214 */
[----:B------:R0:W2:Y:S01]  /*1490*/  LDG.E R15, desc[UR6][R20.64] ;  /* 0x00000006140f7981 */ /* 0x0000a2000c1e1900 */
[----:B-1----:R-:W-:-:S05]  /*14a0*/  IMAD.WIDE R16, R26, 0x4, R16 ;  /* 0x000000041a107825 */ /* 0x002fca00078e0210 */
[----:B------:R1:W2:Y:S01]  /*14b0*/  LDG.E R14, desc[UR6][R16.64] ;  /* 0x00000006100e7981 */ /* 0x0002a2000c1e1900 */
[----:B0-----:R-:W-:-:S04]  /*14c0*/  IMAD.WIDE R20, R25, 0x4, R20 ;  /* 0x0000000419147825 */ /* 0x001fc800078e0214 */
[----:B-1----:R-:W-:-:S04]  /*14d0*/  IMAD.WIDE R16, R25, 0x4, R16 ;  /* 0x0000000419107825 */ /* 0x002fc800078e0210 */
[----:B--2---:R-:W-:Y:S02]  /*14e0*/  FFMA R24, R15, R14, R24 ;  /* 0x0000000e0f187223 */ /* 0x004fe40000000018 */
[----:B------:R-:W2:Y:S04]  /*14f0*/  LDG.E R15, desc[UR6][R20.64] ;  /* 0x00000006140f7981 */ /* 0x000ea8000c1e1900 */
[----:B------:R-:W2:Y:S01]  /*1500*/  LDG.E R14, desc[UR6][R16.64] ;  /* 0x00000006100e7981 */ /* 0x000ea2000c1e1900 */
[----:B------:R-:W-:-:S04]  /*1510*/  IMAD.WIDE R28, R25, 0x4, R16 ;  /* 0x00000004191c7825 */ /* 0x000fc800078e0210 */
[----:B--2---:R-:W-:Y:S01]  /*1520*/  FFMA R24, R15, R14, R24 ;  /* 0x0000000e0f187223 */ /* 0x004fe20000000018 */
[----:B------:R-:W-:Y:S02]  /*1530*/  IMAD.WIDE R14, R25, 0x4, R20 ;  /* 0x00000004190e7825 */ /* 0x000fe400078e0214 */
[----:B------:R-:W2:Y:S04]  /*1540*/  LDG.E R20, desc[UR6][R28.64] ;  /* 0x000000061c147981 */ /* 0x000ea8000c1e1900 */
[----:B------:R-:W2:Y:S02]  /*1550*/  LDG.E R17, desc[UR6][R14.64] ;  /* 0x000000060e117981 */ /* 0x000ea4000c1e1900 */
[----:B--2---:R-:W-:Y:S01]  /*1560*/  FFMA R24, R17, R20, R24 ;  /* 0x0000001411187223 */ /* 0x004fe20000000018 */
[----:B------:R-:W-:-:S04]  /*1570*/  IMAD.WIDE R20, R25, 0x4, R14 ;  /* 0x0000000419147825 */ /* 0x000fc800078e020e */
[C---:B------:R-:W-:Y:S01]  /*1580*/  IMAD.WIDE R14, R25.reuse, 0x4, R28 ;  /* 0x00000004190e7825 */ /* 0x040fe200078e021c */
[----:B------:R0:W2:Y:S04]  /*1590*/  LDG.E R17, desc[UR6][R20.64] ;  /* 0x0000000614117981 */ /* 0x0000a8000c1e1900 */
[----:B------:R-:W2:Y:S01]  /*15a0*/  LDG.E R16, desc[UR6][R14.64] ;  /* 0x000000060e107981 */ /* 0x000ea2000c1e1900 */
[----:B0-----:R-:W-:-:S05]  /*15b0*/  IMAD.WIDE R20, R25, 0x4, R20 ;  /* 0x0000000419147825 */ /* 0x001fca00078e0214 */
[----:B------:R-:W3:Y:S01]  /*15c0*/  LDG.E R29, desc[UR6][R20.64] ;  /* 0x00000006141d7981 */ /* 0x000ee2000c1e1900 */
[----:B--2---:R-:W-:Y:S01]  /*15d0*/  FFMA R24, R17, R16, R24 ;  /* 0x0000001011187223 */ /* 0x004fe20000000018 */
[----:B------:R-:W-:-:S05]  /*15e0*/  IMAD.WIDE R16, R25, 0x4, R14 ;  /* 0x0000000419107825 */ /* 0x000fca00078e020e */
[----:B------:R0:W3:Y:S02]  /*15f0*/  LDG.E R14, desc[UR6][R16.64] ;  /* 0x00000006100e7981 */ /* 0x0000e4000c1e1900 */
[----:B0-----:R-:W-:-:S04]  /*1600*/  IMAD.WIDE R16, R25, 0x4, R16 ;  /* 0x0000000419107825 */ /* 0x001fc800078e0210 */
[----:B---3--:R-:W-:Y:S01]  /*1610*/  FFMA R24, R29, R14, R24 ;  /* 0x0000000e1d187223 */ /* 0x008fe20000000018 */
[C---:B------:R-:W-:Y:S01]  /*1620*/  IMAD.WIDE R28, R25.reuse, 0x4, R20 ;  /* 0x00000004191c7825 */ /* 0x040fe200078e0214 */
[----:B------:R-:W2:Y:S04]  /*1630*/  LDG.E R14, desc[UR6][R16.64] ;  /* 0x00000006100e7981 */ /* 0x000ea8000c1e1900 */
[----:B------:R-:W2:Y:S01]  /*1640*/  LDG.E R15, desc[UR6][R28.64] ;  /* 0x000000061c0f7981 */ /* 0x000ea2000c1e1900 */
[----:B------:R-:W-:-:S05]  /*1650*/  IMAD.WIDE R20, R25, 0x4, R16 ;  /* 0x0000000419147825 */ /* 0x000fca00078e0210 */
[----:B------:R0:W3:Y:S02]  /*1660*/  LDG.E R16, desc[UR6][R20.64] ;  /* 0x0000000614107981 */ /* 0x0000e4000c1e1900 */
[----:B0-----:R-:W-:-:S06]  /*1670*/  IMAD.WIDE R20, R25, 0x4, R20 ;  /* 0x0000000419147825 */ /* 0x001fcc00078e0214 */
[----:B------:R-:W4:Y:S01]  /*1680*/  LDG.E R20, desc[UR6][R20.64] ;  /* 0x0000000614147981 */ /* 0x000f22000c1e1900 */
[----:B--2---:R-:W-:Y:S01]  /*1690*/  FFMA R24, R15, R14, R24 ;  /* 0x0000000e0f187223 */ /* 0x004fe20000000018 */
[----:B------:R-:W-:-:S05]  /*16a0*/  IMAD.WIDE R14, R25, 0x4, R28 ;  /* 0x00000004190e7825 */ /* 0x000fca00078e021c */
[----:B------:R0:W3:Y:S02]  /*16b0*/  LDG.E R29, desc[UR6][R14.64] ;  /* 0x000000060e1d7981 */ /* 0x0000e4000c1e1900 */
[----:B0-----:R-:W-:-:S06]  /*16c0*/  IMAD.WIDE R14, R25, 0x4, R14 ;  /* 0x00000004190e7825 */ /* 0x001fcc00078e020e */
[----:B------:R-:W4:Y:S01]  /*16d0*/  LDG.E R14, desc[UR6][R14.64] ;  /* 0x000000060e0e7981 */ /* 0x000f22000c1e1900 */
[----:B------:R-:W-:-:S04]  /*16e0*/  IADD3 R27, PT, PT, R27, 0x8, RZ ;  /* 0x000000081b1b7810 */ /* 0x000fc80007ffe0ff */
[----:B------:R-:W-:Y:S02]  /*16f0*/  ISETP.NE.AND P1, PT, R27, RZ, PT ;  /* 0x000000ff1b00720c */ /* 0x000fe40003f25270 */
[----:B------:R-:W-:Y:S02]  /*1700*/  IADD3 R23, PT, PT, R23, 0x8, RZ ;  /* 0x0000000817177810 */ /* 0x000fe40007ffe0ff */
[C---:B------:R-:W-:Y:S02]  /*1710*/  LEA R22, R25.reuse, R22, 0x3 ;  /* 0x0000001619167211 */ /* 0x040fe400078e18ff */
[----:B------:R-:W-:Y:S01]  /*1720*/  LEA R26, R25, R26, 0x3 ;  /* 0x0000001a191a7211 */ /* 0x000fe200078e18ff */
[----:B---3--:R-:W-:-:S04]  /*1730*/  FFMA R29, R29, R16, R24 ;  /* 0x000000101d1d7223 */ /* 0x008fc80000000018 */
[----:B----4-:R-:W-:Y:S02]  /*1740*/  FFMA R24, R14, R20, R29 ;  /* 0x000000140e187223 */ /* 0x010fe4000000001d */
[----:B------:R-:W-:Y:S05]  /*1750*/  @P1 BRA `(.L_x_36) ;  /* 0xfffffffc00401947 */ /* 0x000fea000383ffff */
.L_x_35:
[----:B------:R-:W-:Y:S05]  /*1760*/  BSYNC.RECONVERGENT B2 ;  /* 0x0000000000027941 */ /* 0x000fea0003800200 */
.L_x_34:
[----:B------:R-:W-:-:S04]  /*1770*/  LOP3.LUT R14, R3, 0x7, RZ, 0xc0, !PT ;  /* 0x00000007030e7812 */ /* 0x000fc800078ec0ff */
[----:B------:R-:W-:-:S13]  /*1780*/  ISETP.NE.AND P1, PT, R14, RZ, PT ;  /* 0x000000ff0e00720c */ /* 0x000fda0003f25270 */
[----:B------:R-:W-:Y:S05]  /*1790*/  @!P1 BRA `(.L_x_33) ;  /* 0x0000000000f49947 */ /* 0x000fea0003800000 */
[----:B------:R-:W-:Y:S01]  /*17a0*/  IADD3 R14, PT, PT, R14, -0x1, RZ ;  /* 0xffffffff0e0e7810 */ /* 0x000fe20007ffe0ff */
[----:B------:R-:W-:Y:S01]  /*17b0*/  BSSY.RECONVERGENT B2, `(.L_x_37) ;  /* 0x000001e000027945 */ /* 0x000fe20003800200 */
[----:B------:R-:W-:Y:S02]  /*17c0*/  ISETP.NE.AND P2, PT, R8, RZ, PT ;  /* 0x000000ff0800720c */ /* 0x000fe40003f45270 */
[----:B------:R-:W-:-:S13]  /*17d0*/  ISETP.GE.U32.AND P1, PT, R14, 0x3, PT ;  /* 0x000000030e00780c */ /* 0x000fda0003f26070 */
[----:B------:R-:W-:Y:S05]  /*17e0*/  @!P1 BRA `(.L_x_38) ;  /* 0x0000000000689947 */ /* 0x000fea0003800000 */
[----:B------:R-:W0:Y:S08]  /*17f0*/  LDC R25, c[0x0][0x39c] ;  /* 0x0000e700ff197b82 */ /* 0x000e300000000800 */
[----:B------:R-:W1:Y:S08]  /*1800*/  LDC.64 R26, c[0x0][0x388] ;  /* 0x0000e200ff1a7b82 */ /* 0x000e700000000a00 */
[----:B------:R-:W2:Y:S01]  /*1810*/  LDC.64 R16, c[0x0][0x380] ;  /* 0x0000e000ff107b82 */ /* 0x000ea20000000a00 */
[----:B0-----:R-:W-:-:S02]  /*1820*/  IMAD R15, R23, R25, R6 ;  /* 0x00000019170f7224 */ /* 0x001fc400078e0206 */
[----:B------:R-:W-:Y:S02]  /*1830*/  IMAD R21, R23, R25, R5 ;  /* 0x0000001917157224 */ /* 0x000fe400078e0205 */
[----:B-1----:R-:W-:-:S04]  /*1840*/  IMAD.WIDE R26, R15, 0x4, R26 ;  /* 0x000000040f1a7825 */ /* 0x002fc800078e021a */
[----:B--2---:R-:W-:Y:S02]  /*1850*/  IMAD.WIDE R16, R21, 0x4, R16 ;  /* 0x0000000415107825 */ /* 0x004fe400078e0210 */
[----:B------:R0:W2:Y:S04]  /*1860*/  LDG.E R21, desc[UR6][R26.64] ;  /* 0x000000061a157981 */ /* 0x0000a8000c1e1900 */
[----:B------:R1:W2:Y:S01]  /*1870*/  LDG.E R20, desc[UR6][R16.64] ;  /* 0x0000000610147981 */ /* 0x0002a2000c1e1900 */
[----:B------:R-:W-:-:S04]  /*1880*/  IMAD.WIDE R14, R25, 0x4, R16 ;  /* 0x00000004190e7825 */ /* 0x000fc800078e0210 */
[----:B0-----:R-:W-:-:S04]  /*1890*/  IMAD.WIDE R26, R25, 0x4, R26 ;  /* 0x00000004191a7825 */ /* 0x001fc800078e021a */
[----:B-1----:R-:W-:Y:S01]  /*18a0*/  IMAD.WIDE R16, R25, 0x4, R14 ;  /* 0x0000000419107825 */ /* 0x002fe200078e020e */
[----:B------:R-:W3:Y:S03]  /*18b0*/  LDG.E R22, desc[UR6][R26.64] ;  /* 0x000000061a167981 */ /* 0x000ee6000c1e1900 */
[----:B--2---:R-:W-:Y:S01]  /*18c0*/  FFMA R24, R21, R20, R24 ;  /* 0x0000001415187223 */ /* 0x004fe20000000018 */
[C---:B------:R-:W-:Y:S02]  /*18d0*/  IMAD.WIDE R20, R25.reuse, 0x4, R26 ;  /* 0x0000000419147825 */ /* 0x040fe400078e021a */
[----:B------:R0:W3:Y:S02]  /*18e0*/  LDG.E R27, desc[UR6][R14.64] ;  /* 0x000000060e1b7981 */ /* 0x0000e4000c1e1900 */
[C---:B------:R-:W-:Y:S02]  /*18f0*/  IMAD.WIDE R28, R25.reuse, 0x4, R20 ;  /* 0x00000004191c7825 */ /* 0x040fe400078e0214 */
[----:B------:R-:W2:Y:S02]  /*1900*/  LDG.E R26, desc[UR6][R20.64] ;  /* 0x00000006141a7981 */ /* 0x000ea4000c1e1900 */
[----:B0-----:R-:W-:-:S02]  /*1910*/  IMAD.WIDE R14, R25, 0x4, R16 ;  /* 0x00000004190e7825 */ /* 0x001fc400078e0210 */
[----:B------:R-:W4:Y:S04]  /*1920*/  LDG.E R28, desc[UR6][R28.64] ;  /* 0x000000061c1c7981 */ /* 0x000f28000c1e1900 */
[----:B------:R-:W2:Y:S04]  /*1930*/  LDG.E R16, desc[UR6][R16.64] ;  /* 0x0000000610107981 */ /* 0x000ea8000c1e1900 */
[----:B------:R-:W4:Y:S01]  /*1940*/  LDG.E R14, desc[UR6][R14.64] ;  /* 0x000000060e0e7981 */ /* 0x000f22000c1e1900 */
[----:B------:R-:W-:Y:S01]  /*1950*/  IADD3 R23, PT, PT, R23, 0x4, RZ ;  /* 0x0000000417177810 */ /* 0x000fe20007ffe0ff */
[----:B---3--:R-:W-:-:S04]  /*1960*/  FFMA R25, R22, R27, R24 ;  /* 0x0000001b16197223 */ /* 0x008fc80000000018 */
[----:B--2---:R-:W-:-:S04]  /*1970*/  FFMA R25, R26, R16, R25 ;  /* 0x000000101a197223 */ /* 0x004fc80000000019 */
[----:B----4-:R-:W-:-:S07]  /*1980*/  FFMA R24, R28, R14, R25 ;  /* 0x0000000e1c187223 */ /* 0x010fce0000000019 */
.L_x_38:
[----:B------:R-:W-:Y:S05]  /*1990*/  BSYNC.RECONVERGENT B2 ;  /* 0x0000000000027941 */ /* 0x000fea0003800200 */
.L_x_37:
[----:B------:R-:W-:Y:S05]  /*19a0*/  @!P2 BRA `(.L_x_33) ;  /* 0x000000000070a947 */ /* 0x000fea0003800000 */
[----:B------:R-:W-:Y:S01]  /*19b0*/  ISETP.NE.AND P1, PT, R8, 0x1, PT ;  /* 0x000000010800780c */ /* 0x000fe20003f25270 */
[----:B------:R-:W0:Y:S01]  /*19c0*/  LDC.64 R26, c[0x0][0x388] ;  /* 0x0000e200ff1a7b82 */ /* 0x000e220000000a00 */
[----:B------:R-:W-:-:S07]  /*19d0*/  LOP3.LUT P2, RZ, R3, 0x1, RZ, 0xc0, !PT ;  /* 0x0000000103ff7812 */ /* 0x000fce000784c0ff */
[----:B------:R-:W1:Y:S08]  /*19e0*/  LDC.64 R20, c[0x0][0x380] ;  /* 0x0000e000ff147b82 */ /* 0x000e700000000a00 */
[----:B------:R-:W2:Y:S08]  /*19f0*/  @P1 LDC R22, c[0x0][0x39c] ;  /* 0x0000e700ff161b82 */ /* 0x000eb00000000800 */
[----:B------:R-:W3:Y:S01]  /*1a00*/  @P2 LDC R28, c[0x0][0x39c] ;  /* 0x0000e700ff1c2b82 */ /* 0x000ee20000000800 */
[----:B--2---:R-:W-:-:S02]  /*1a10*/  @P1 IMAD R15, R23, R22, R6 ;  /* 0x00000016170f1224 */ /* 0x004fc400078e0206 */
[----:B------:R-:W-:Y:S02]  /*1a20*/  @P1 IMAD R17, R23, R22, R5 ;  /* 0x0000001617111224 */ /* 0x000fe400078e0205 */
[----:B0-----:R-:W-:-:S03]  /*1a30*/  @P1 IMAD.WIDE R26, R15, 0x4, R26 ;  /* 0x000000040f1a1825 */ /* 0x001fc600078e021a */
[----:B------:R-:W0:Y:S01]  /*1a40*/  LDC.64 R14, c[0x0][0x388] ;  /* 0x0000e200ff0e7b82 */ /* 0x000e220000000a00 */
[----:B-1----:R-:W-:Y:S01]  /*1a50*/  @P1 IMAD.WIDE R20, R17, 0x4, R20 ;  /* 0x0000000411141825 */ /* 0x002fe200078e0214 */
[----:B------:R-:W-:Y:S01]  /*1a60*/  @P1 IADD3 R23, PT, PT, R23, 0x2, RZ ;  /* 0x0000000217171810 */ /* 0x000fe20007ffe0ff */
[----:B------:R-:W2:Y:S02]  /*1a70*/  @P1 LDG.E R25, desc[UR6][R26.64] ;  /* 0x000000061a191981 */ /* 0x000ea4000c1e1900 */
[C---:B------:R-:W-:Y:S02]  /*1a80*/  @P1 IMAD.WIDE R16, R22.reuse, 0x4, R26 ;  /* 0x0000000416101825 */ /* 0x040fe400078e021a */
[----:B------:R1:W2:Y:S04]  /*1a90*/  @P1 LDG.E R29, desc[UR6][R20.64] ;  /* 0x00000006141d1981 */ /* 0x0002a8000c1e1900 */
[----:B------:R-:W4:Y:S01]  /*1aa0*/  @P1 LDG.E R16, desc[UR6][R16.64] ;  /* 0x0000000610101981 */ /* 0x000f22000c1e1900 */
[----:B-1----:R-:W-:-:S04]  /*1ab0*/  @P1 IMAD.WIDE R20, R22, 0x4, R20 ;  /* 0x0000000416141825 */ /* 0x002fc800078e0214 */
[CC--:B---3--:R-:W-:Y:S01]  /*1ac0*/  @P2 IMAD R22, R23.reuse, R28.reuse, R6 ;  /* 0x0000001c17162224 */ /* 0x0c8fe200078e0206 */
[----:B------:R-:W4:Y:S01]  /*1ad0*/  @P1 LDG.E R26, desc[UR6][R20.64] ;  /* 0x00000006141a1981 */ /* 0x000f22000c1e1900 */
[----:B------:R-:W-:Y:S02]  /*1ae0*/  @P2 IMAD R28, R23, R28, R5 ;  /* 0x0000001c171c2224 */ /* 0x000fe400078e0205 */
[----:B0-----:R-:W-:Y:S02]  /*1af0*/  @P2 IMAD.WIDE R22, R22, 0x4, R14 ;  /* 0x0000000416162825 */ /* 0x001fe400078e020e */
[----:B------:R-:W0:Y:S04]  /*1b00*/  LDC.64 R14, c[0x0][0x380] ;  /* 0x0000e000ff0e7b82 */ /* 0x000e280000000a00 */
[----:B------:R-:W3:Y:S01]  /*1b10*/  @P2 LDG.E R23, desc[UR6][R22.64] ;  /* 0x0000000616172981 */ /* 0x000ee2000c1e1900 */
[----:B0-----:R-:W-:-:S06]  /*1b20*/  @P2 IMAD.WIDE R14, R28, 0x4, R14 ;  /* 0x000000041c0e2825 */ /* 0x001fcc00078e020e */
[----:B------:R-:W3:Y:S01]  /*1b30*/  @P2 LDG.E R14, desc[UR6][R14.64] ;  /* 0x000000060e0e2981 */ /* 0x000ee2000c1e1900 */
[----:B--2---:R-:W-:-:S04]  /*1b40*/  @P1 FFMA R25, R25, R29, R24 ;  /* 0x0000001d19191223 */ /* 0x004fc80000000018 */
[----:B----4-:R-:W-:-:S04]  /*1b50*/  @P1 FFMA R24, R16, R26, R25 ;  /* 0x0000001a10181223 */ /* 0x010fc80000000019 */
[----:B---3--:R-:W-:-:S07]  /*1b60*/  @P2 FFMA R24, R23, R14, R24 ;  /* 0x0000000e17182223 */ /* 0x008fce0000000018 */
.L_x_33:
[----:B------:R-:W-:Y:S05]  /*1b70*/  BSYNC.RECONVERGENT B1 ;  /* 0x0000000000017941 */ /* 0x000fea0003800200 */
.L_x_32:
[----:B------:R-:W-:Y:S04]  /*1b80*/  BSSY.RECONVERGENT B1, `(.L_x_39) ;  /* 0x0000043000017945 */ /* 0x000fe80003800200 */
[----:B------:R-:W-:Y:S05]  /*1b90*/  @P0 BRA `(.L_x_40) ;  /* 0x0000000400040947 */ /* 0x000fea0003800000 */
[----:B------:R-:W-:Y:S01]  /*1ba0*/  ISETP.NE.AND P0, PT, R8, RZ, PT ;  /* 0x000000ff0800720c */ /* 0x000fe20003f05270 */
[----:B------:R-:W-:Y:S01]  /*1bb0*/  BSSY.RECONVERGENT B2, `(.L_x_41) ;  /* 0x000001d000027945 */ /* 0x000fe20003800200 */
[----:B------:R-:W-:-:S11]  /*1bc0*/  MOV R28, R6 ;  /* 0x00000006001c7202 */ /* 0x000fd60000000f00 */
[----:B------:R-:W-:Y:S05]  /*1bd0*/  @!P0 BRA `(.L_x_42) ;  /* 0x0000000000688947 */ /* 0x000fea0003800000 */
[----:B------:R-:W0:Y:S08]  /*1be0*/  LDC R21, c[0x0][0x39c] ;  /* 0x0000e700ff157b82 */ /* 0x000e300000000800 */
[----:B------:R-:W1:Y:S01]  /*1bf0*/  LDC.64 R14, c[0x0][0x380] ;  /* 0x0000e000ff0e7b82 */ /* 0x000e620000000a00 */
[----:B0-----:R-:W-:-:S04]  /*1c00*/  IMAD R17, R6, R21, R5 ;  /* 0x0000001506117224 */ /* 0x001fc800078e0205 */
[----:B-1----:R-:W-:Y:S02]  /*1c10*/  IMAD.WIDE R14, R17, 0x4, R14 ;  /* 0x00000004110e7825 */ /* 0x002fe400078e020e */
[----:B------:R-:W2:Y:S04]  /*1c20*/  LDG.E R17, desc[UR6][R10.64] ;  /* 0x000000060a117981 */ /* 0x000ea8000c1e1900 */
[----:B------:R-:W2:Y:S01]  /*1c30*/  LDG.E R16, desc[UR6][R14.64] ;  /* 0x000000060e107981 */ /* 0x000ea2000c1e1900 */
[----:B------:R-:W-:Y:S02]  /*1c40*/  ISETP.NE.AND P0, PT, R8, 0x1, PT ;  /* 0x000000010800780c */ /* 0x000fe40003f05270 */
[----:B------:R-:W-:Y:S01]  /*1c50*/  MOV R28, R0 ;  /* 0x00000000001c7202 */ /* 0x000fe20000000f00 */
[----:B--2---:R-:W-:-:S05]  /*1c60*/  FFMA R17, R17, -R24, R16 ;  /* 0x8000001811117223 */ /* 0x004fca0000000010 */
[----:B------:R0:W-:Y:S05]  /*1c70*/  STG.E desc[UR6][R14.64], R17 ;  /* 0x000000110e007986 */ /* 0x0001ea000c101906 */
[----:B------:R-:W-:Y:S05]  /*1c80*/  @!P0 BRA `(.L_x_42) ;  /* 0x00000000003c8947 */ /* 0x000fea0003800000 */
[----:B0-----:R-:W-:Y:S01]  /*1c90*/  IMAD.WIDE R14, R21, 0x4, R14 ;  /* 0x00000004150e7825 */ /* 0x001fe200078e020e */
[----:B------:R-:W2:Y:S04]  /*1ca0*/  LDG.E R17, desc[UR6][R12.64] ;  /* 0x000000060c117981 */ /* 0x000ea8000c1e1900 */
[----:B------:R-:W2:Y:S01]  /*1cb0*/  LDG.E R16, desc[UR6][R14.64] ;  /* 0x000000060e107981 */ /* 0x000ea2000c1e1900 */
[----:B------:R-:W-:Y:S02]  /*1cc0*/  ISETP.NE.AND P0, PT, R8, 0x2, PT ;  /* 0x000000020800780c */ /* 0x000fe40003f05270 */
[----:B------:R-:W-:Y:S01]  /*1cd0*/  IADD3 R28, PT, PT, R6, 0x2, RZ ;  /* 0x00000002061c7810 */ /* 0x000fe20007ffe0ff */
[----:B--2---:R-:W-:-:S05]  /*1ce0*/  FFMA R17, R17, -R24, R16 ;  /* 0x8000001811117223 */ /* 0x004fca0000000010 */
[----:B------:R1:W-:Y:S05]  /*1cf0*/  STG.E desc[UR6][R14.64], R17 ;  /* 0x000000110e007986 */ /* 0x0003ea000c101906 */
[----:B------:R-:W-:Y:S05]  /*1d00*/  @!P0 BRA `(.L_x_42) ;  /* 0x00000000001c8947 */ /* 0x000fea0003800000 */
[----:B-1----:R-:W-:-:S04]  /*1d10*/  IMAD.WIDE R16, R21, 0x4, R12 ;  /* 0x0000000415107825 */ /* 0x002fc800078e020c */
[----:B------:R-:W-:Y:S02]  /*1d20*/  IMAD.WIDE R14, R21, 0x4, R14 ;  /* 0x00000004150e7825 */ /* 0x000fe400078e020e */
[----:B------:R-:W2:Y:S04]  /*1d30*/  LDG.E R17, desc[UR6][R16.64] ;  /* 0x0000000610117981 */ /* 0x000ea8000c1e1900 */
[----:B------:R-:W2:Y:S01]  /*1d40*/  LDG.E R20, desc[UR6][R14.64] ;  /* 0x000000060e147981 */ /* 0x000ea2000c1e1900 */
[----:B------:R-:W-:Y:S01]  /*1d50*/  IADD3 R28, PT, PT, R6, 0x3, RZ ;  /* 0x00000003061c7810 */ /* 0x000fe20007ffe0ff */
[----:B--2---:R-:W-:-:S05]  /*1d60*/  FFMA R21, R17, -R24, R20 ;  /* 0x8000001811157223 */ /* 0x004fca0000000014 */
[----:B------:R2:W-:Y:S02]  /*1d70*/  STG.E desc[UR6][R14.64], R21 ;  /* 0x000000150e007986 */ /* 0x0005e4000c101906 */
.L_x_42:
[----:B------:R-:W-:Y:S05]  /*1d80*/  BSYNC.RECONVERGENT B2 ;  /* 0x0000000000027941 */ /* 0x000fea0003800200 */
.L_x_41:
[----:B------:R-:W-:-:S13]  /*1d90*/  ISETP.GE.U32.AND P0, PT, R4, 0x3, PT ;  /* 0x000000030400780c */ /* 0x000fda0003f06070 */
[----:B------:R-:W-:Y:S05]  /*1da0*/  @!P0 BRA `(.L_x_40) ;  /* 0x0000000000808947 */ /* 0x000fea0003800000 */
.L_x_43:
[----:B---3--:R-:W0:Y:S08]  /*1db0*/  LDC R25, c[0x0][0x39c] ;  /* 0x0000e700ff197b82 */ /* 0x008e300000000800 */
[----:B------:R-:W3:Y:S08]  /*1dc0*/  LDC.64 R22, c[0x0][0x388] ;  /* 0x0000e200ff167b82 */ /* 0x000ef00000000a00 */
[----:B------:R-:W4:Y:S01]  /*1dd0*/  LDC.64 R26, c[0x0][0x380] ;  /* 0x0000e000ff1a7b82 */ /* 0x000f220000000a00 */
[----:B012---:R-:W-:-:S02]  /*1de0*/  IMAD R15, R28, R25, R6 ;  /* 0x000000191c0f7224 */ /* 0x007fc400078e0206 */
[----:B------:R-:W-:Y:S02]  /*1df0*/  IMAD R17, R28, R25, R5 ;  /* 0x000000191c117224 */ /* 0x000fe400078e0205 */
[----:B---3--:R-:W-:-:S05]  /*1e00*/  IMAD.WIDE R22, R15, 0x4, R22 ;  /* 0x000000040f167825 */ /* 0x008fca00078e0216 */
[----:B------:R0:W2:Y:S01]  /*1e10*/  LDG.E R15, desc[UR6][R22.64] ;  /* 0x00000006160f7981 */ /* 0x0000a2000c1e1900 */
[----:B----4-:R-:W-:-:S05]  /*1e20*/  IMAD.WIDE R26, R17, 0x4, R26 ;  /* 0x00000004111a7825 */ /* 0x010fca00078e021a */
[----:B------:R-:W2:Y:S01]  /*1e30*/  LDG.E R14, desc[UR6][R26.64] ;  /* 0x000000061a0e7981 */ /* 0x000ea2000c1e1900 */
[----:B------:R-:W-:-:S04]  /*1e40*/  IMAD.WIDE R20, R25, 0x4, R26 ;  /* 0x0000000419147825 */ /* 0x000fc800078e021a */
[----:B0-----:R-:W-:-:S04]  /*1e50*/  IMAD.WIDE R22, R25, 0x4, R22 ;  /* 0x0000000419167825 */ /* 0x001fc800078e0216 */
[----:B--2---:R-:W-:-:S05]  /*1e60*/  FFMA R29, R15, -R24, R14 ;  /* 0x800000180f1d7223 */ /* 0x004fca000000000e */
[----:B------:R0:W-:Y:S04]  /*1e70*/  STG.E desc[UR6][R26.64], R29 ;  /* 0x0000001d1a007986 */ /* 0x0001e8000c101906 */
[----:B------:R-:W0:Y:S04]  /*1e80*/  LDG.E R15, desc[UR6][R22.64] ;  /* 0x00000006160f7981 */ /* 0x000e28000c1e1900 */
[----:B------:R-:W0:Y:S01]  /*1e90*/  LDG.E R14, desc[UR6][R20.64] ;  /* 0x00000006140e7981 */ /* 0x000e22000c1e1900 */
[----:B------:R-:W-:-:S04]  /*1ea0*/  IMAD.WIDE R16, R25, 0x4, R22 ;  /* 0x0000000419107825 */ /* 0x000fc800078e0216 */
[----:B0-----:R-:W-:Y:S01]  /*1eb0*/  FFMA R29, R15, -R24, R14 ;  /* 0x800000180f1d7223 */ /* 0x001fe2000000000e */
[----:B------:R-:W-:-:S04]  /*1ec0*/  IMAD.WIDE R14, R25, 0x4, R20 ;  /* 0x00000004190e7825 */ /* 0x000fc800078e0214 */
[----:B------:R3:W-:Y:S04]  /*1ed0*/  STG.E desc[UR6][R20.64], R29 ;  /* 0x0000001d14007986 */ /* 0x0007e8000c101906 */
[----:B------:R0:W2:Y:S04]  /*1ee0*/  LDG.E R23, desc[UR6][R16.64] ;  /* 0x0000000610177981 */ /* 0x0000a8000c1e1900 */
[----:B------:R-:W2:Y:S01]  /*1ef0*/  LDG.E R22, desc[UR6][R14.64] ;  /* 0x000000060e167981 */ /* 0x000ea2000c1e1900 */
[----:B------:R-:W-:-:S04]  /*1f00*/  IMAD.WIDE R26, R25, 0x4, R14 ;  /* 0x00000004191a7825 */ /* 0x000fc800078e020e */
[----:B0-----:R-:W-:-:S04]  /*1f10*/  IMAD.WIDE R16, R25, 0x4, R16 ;  /* 0x0000000419107825 */ /* 0x001fc800078e0210 */
[----:B--2---:R-:W-:-:S05]  /*1f20*/  FFMA R23, R23, -R24, R22 ;  /* 0x8000001817177223 */ /* 0x004fca0000000016 */
[----:B------:R3:W-:Y:S04]  /*1f30*/  STG.E desc[UR6][R14.64], R23 ;  /* 0x000000170e007986 */ /* 0x0007e8000c101906 */
[----:B------:R-:W2:Y:S04]  /*1f40*/  LDG.E R25, desc[UR6][R16.64] ;  /* 0x0000000610197981 */ /* 0x000ea8000c1e1900 */
[----:B------:R-:W2:Y:S01]  /*1f50*/  LDG.E R22, desc[UR6][R26.64] ;  /* 0x000000061a167981 */ /* 0x000ea2000c1e1900 */
[----:B------:R-:W-:-:S04]  /*1f60*/  IADD3 R28, PT, PT, R28, 0x4, RZ ;  /* 0x000000041c1c7810 */ /* 0x000fc80007ffe0ff */
[----:B------:R-:W-:Y:S01]  /*1f70*/  ISETP.GE.AND P0, PT, R28, R19, PT ;  /* 0x000000131c00720c */ /* 0x000fe20003f06270 */
[----:B--2---:R-:W-:-:S05]  /*1f80*/  FFMA R25, R25, -R24, R22 ;  /* 0x8000001819197223 */ /* 0x004fca0000000016 */
[----:B------:R3:W-:Y:S07]  /*1f90*/  STG.E desc[UR6][R26.64], R25 ;  /* 0x000000191a007986 */ /* 0x0007ee000c101906 */
[----:B------:R-:W-:Y:S05]  /*1fa0*/  @!P0 BRA `(.L_x_43) ;  /* 0xfffffffc00808947 */ /* 0x000fea000383ffff */
.L_x_40:
[----:B------:R-:W-:Y:S05]  /*1fb0*/  BSYNC.RECONVERGENT B1 ;  /* 0x0000000000017941 */ /* 0x000fea0003800200 */
.L_x_39:
[----:B------:R-:W0:Y:S01]  /*1fc0*/  LDCU UR5, c[0x0][0x39c] ;  /* 0x00007380ff0577ac */ /* 0x000e220008000800 */
[----:B------:R-:W-:Y:S02]  /*1fd0*/  IADD3 R5, PT, PT, R5, 0x1, RZ ;  /* 0x0000000105057810 */ /* 0x000fe40007ffe0ff */
[----:B0123--:R-:W-:-:S04]  /*1fe0*/  MOV R15, UR5 ;  /* 0x00000005000f7c02 */ /* 0x00ffc80008000f00 */
[----:B------:R-:W-:-:S13]  /*1ff0*/  ISETP.GE.AND P0, PT, R5, R15, PT ;  /* 0x0000000f0500720c */ /* 0x000fda0003f06270 */
[----:B------:R-:W-:Y:S05]  /*2000*/  @!P0 BRA `(.L_x_44) ;  /* 0xfffffff000d48947 */ /* 0x000fea000383ffff */
.L_x_31:
[----:B------:R-:W-:Y:S05]  /*2010*/  BSYNC.RECONVERGENT B0 ;  /* 0x0000000000007941 */ /* 0x000fea0003800200 */
.L_x_30:
[----:B------:R-:W0:Y:S01]  /*2020*/  LDC R11, c[0x0][0x398] ;  /* 0x0000e600ff0b7b82 */ /* 0x000e220000000800 */
[----:B------:R-:W-:-:S07]  /*2030*/  IMAD R9, R6, R15, R6 ;  /* 0x0000000f06097224 */ /* 0x000fce00078e0206 */
[----:B------:R-:W1:Y:S01]  /*2040*/  LDC.64 R2, c[0x0][0x390] ;  /* 0x0000e400ff027b82 */ /* 0x000e620000000a00 */
[----:B0-----:R-:W-:Y:S01]  /*2050*/  ISETP.GE.AND P0, PT, R0, R11, PT ;  /* 0x0000000b0000720c */ /* 0x001fe20003f06270 */
[----:B-1----:R-:W-:-:S05]  /*2060*/  IMAD.WIDE R4, R9, 0x4, R2 ;  /* 0x0000000409047825 */ /* 0x002fca00078e0202 */
[----:B------:R0:W-:Y:S07]  /*2070*/  STG.E desc[UR6][R4.64], R18 ;  /* 0x0000001204007986 */ /* 0x0001ee000c101906 */
[----:B------:R-:W-:Y:S05]  /*2080*/  @P0 EXIT ;  /* 0x000000000000094d */ /* 0x000fea0003800000 */
[--C-:B0-----:R-:W-:Y:S01]  /*2090*/  IADD3 R4, PT, PT, -R6, -0x2, R11.reuse ;  /* 0xfffffffe06047810 */ /* 0x101fe20007ffe10b */
[----:B------:R-:W-:Y:S01]  /*20a0*/  ULOP3.LUT UR4, URZ, UR4, URZ, 0x33, !UPT ;  /* 0x00000004ff047292 */ /* 0x000fe2000f8e33ff */
[----:B------:R-:W-:Y:S01]  /*20b0*/  BSSY.RECONVERGENT B0, `(.L_x_45) ;  /* 0x000001f000007945 */ /* 0x000fe20003800200 */
[-C--:B----4-:R-:W-:Y:S02]  /*20c0*/  MOV R12, R6.reuse ;  /* 0x00000006000c7202 */ /* 0x090fe40000000f00 */
[----:B------:R-:W-:Y:S02]  /*20d0*/  ISETP.GE.U32.AND P0, PT, R4, 0x7, PT ;  /* 0x000000070400780c */ /* 0x000fe40003f06070 */
[----:B------:R-:W-:Y:S02]  /*20e0*/  IADD3 R13, PT, PT, -R7, UR4, R11 ;  /* 0x00000004070d7c10 */ /* 0x000fe4000fffe10b */
[-C--:B------:R-:W-:Y:S02]  /*20f0*/  MOV R11, R6.reuse ;  /* 0x00000006000b7202 */ /* 0x080fe40000000f00 */
[----:B------:R-:W-:-:S02]  /*2100*/  MOV R10, R6 ;  /* 0x00000006000a7202 */ /* 0x000fc40000000f00 */
[----:B------:R-:W-:-:S05]  /*2110*/  LOP3.LUT R14, R13, 0x7, RZ, 0xc0, !PT ;  /* 0x000000070d0e7812 */ /* 0x000fca00078ec0ff */
[----:B------:R-:W-:Y:S05]  /*2120*/  @!P0 BRA `(.L_x_46) ;  /* 0x00000000005c8947 */ /* 0x000fea0003800000 */
[----:B------:R-:W0:Y:S01]  /*2130*/  LDC.64 R4, c[0x0][0x390] ;  /* 0x0000e400ff047b82 */ /* 0x000e220000000a00 */
[----:B------:R-:W-:Y:S01]  /*2140*/  LOP3.LUT R0, R13, 0xfffffff8, RZ, 0xc0, !PT ;  /* 0xfffffff80d007812 */ /* 0x000fe200078ec0ff */
[----:B------:R-:W-:Y:S01]  /*2150*/  BSSY.RECONVERGENT B1, `(.L_x_47) ;  /* 0x0000013000017945 */ /* 0x000fe20003800200 */
[----:B------:R-:W-:Y:S02]  /*2160*/  IADD3 R7, PT, PT, R9, 0x1, RZ ;  /* 0x0000000109077810 */ /* 0x000fe40007ffe0ff */
[----:B------:R-:W-:Y:S02]  /*2170*/  IADD3 R0, PT, PT, -R0, RZ, RZ ;  /* 0x000000ff00007210 */ /* 0x000fe40007ffe1ff */
[----:B0-----:R-:W-:-:S04]  /*2180*/  IADD3 R4, P0, PT, R4, 0x10, RZ ;  /* 0x0000001004047810 */ /* 0x001fc80007f1e0ff */
[----:B------:R-:W-:-:S09]  /*2190*/  IADD3.X R5, PT, PT, RZ, R5, RZ, P0, !PT ;  /* 0x00000005ff057210 */ /* 0x000fd200007fe4ff */
.L_x_48:
[C---:B0-----:R-:W-:Y:S01]  /*21a0*/  IMAD.WIDE R8, R7.reuse, 0x4, R4 ;  /* 0x0000000407087825 */ /* 0x041fe200078e0204 */
[----:B------:R-:W-:Y:S02]  /*21b0*/  IADD3 R0, PT, PT, R0, 0x8, RZ ;  /* 0x0000000800007810 */ /* 0x000fe40007ffe0ff */
[----:B------:R-:W-:Y:S02]  /*21c0*/  IADD3 R6, PT, PT, R6, 0x8, RZ ;  /* 0x0000000806067810 */ /* 0x000fe40007ffe0ff */
[----:B------:R0:W-:Y:S01]  /*21d0*/  STG.E desc[UR6][R8.64+-0x10], RZ ;  /* 0xfffff0ff08007986 */ /* 0x0001e2000c101906 */
[----:B------:R-:W-:Y:S02]  /*21e0*/  ISETP.NE.AND P0, PT, R0, RZ, PT ;  /* 0x000000ff0000720c */ /* 0x000fe40003f05270 */
[----:B------:R-:W-:Y:S01]  /*21f0*/  IADD3 R7, PT, PT, R7, 0x8, RZ ;  /* 0x0000000807077810 */ /* 0x000fe20007ffe0ff */
[----:B------:R0:W-:Y:S04]  /*2200*/  STG.E desc[UR6][R8.64+-0xc], RZ ;  /* 0xfffff4ff08007986 */ /* 0x0001e8000c101906 */
[----:B------:R0:W-:Y:S04]  /*2210*/  STG.E desc[UR6][R8.64+-0x8], RZ ;  /* 0xfffff8ff08007986 */ /* 0x0001e8000c101906 */
[----:B------:R0:W-:Y:S04]  /*2220*/  STG.E desc[UR6][R8.64+-0x4], RZ ;  /* 0xfffffcff08007986 */ /* 0x0001e8000c101906 */
[----:B------:R0:W-:Y:S04]  /*2230*/  STG.E desc[UR6][R8.64], RZ ;  /* 0x000000ff08007986 */ /* 0x0001e8000c101906 */
[----:B------:R0:W-:Y:S04]  /*2240*/  STG.E desc[UR6][R8.64+0x4], RZ ;  /* 0x000004ff08007986 */ /* 0x0001e8000c101906 */
[----:B------:R0:W-:Y:S04]  /*2250*/  STG.E desc[UR6][R8.64+0x8], RZ ;  /* 0x000008ff08007986 */ /* 0x0001e8000c101906 */
[----:B------:R0:W-:Y:S01]  /*2260*/  STG.E desc[UR6][R8.64+0xc], RZ ;  /* 0x00000cff08007986 */ /* 0x0001e2000c101906 */
[----:B------:R-:W-:Y:S05]  /*2270*/  @P0 BRA `(.L_x_48) ;  /* 0xfffffffc00c80947 */ /* 0x000fea000383ffff */
[----:B------:R-:W-:Y:S05]  /*2280*/  BSYNC.RECONVERGENT B1 ;  /* 0x0000000000017941 */ /* 0x000fea0003800200 */
.L_x_47:
[----:B------:R-:W-:-:S07]  /*2290*/  IADD3 R0, PT, PT, R6, 0x1, RZ ;  /* 0x0000000106007810 */ /* 0x000fce0007ffe0ff */
.L_x_46:
[----:B------:R-:W-:Y:S05]  /*22a0*/  BSYNC.RECONVERGENT B0 ;  /* 0x0000000000007941 */ /* 0x000fea0003800200 */
.L_x_45:
[----:B------:R-:W-:-:S13]  /*22b0*/  ISETP.NE.AND P0, PT, R14, RZ, PT ;  /* 0x000000ff0e00720c */ /* 0x000fda0003f05270 */
[----:B------:R-:W-:Y:S05]  /*22c0*/  @!P0 EXIT ;  /* 0x000000000000894d */ /* 0x000fea0003800000 */
[----:B------:R-:W-:Y:S02]  /*22d0*/  ISETP.GE.U32.AND P0, PT, R14, 0x4, PT ;  /* 0x000000040e00780c */ /* 0x000fe40003f06070 */
[----:B------:R-:W-:-:S04]  /*22e0*/  LOP3.LUT R6, R13, 0x3, RZ, 0xc0, !PT ;  /* 0x000000030d067812 */ /* 0x000fc800078ec0ff */
[----:B------:R-:W-:-:S07]  /*22f0*/  ISETP.NE.AND P1, PT, R6, RZ, PT ;  /* 0x000000ff0600720c */ /* 0x000fce0003f25270 */
[----:B------:R-:W-:-:S04]  /*2300*/  @P0 IMAD R5, R10, R15, R0 ;  /* 0x0000000f0a050224 */ /* 0x000fc800078e0200 */
[----:B------:R-:W-:-:S05]  /*2310*/  @P0 IMAD.WIDE R4, R5, 0x4, R2 ;  /* 0x0000000405040825 */ /* 0x000fca00078e0202 */
[----:B------:R1:W-:Y:S04]  /*2320*/  @P0 STG.E desc[UR6][R4.64], RZ ;  /* 0x000000ff04000986 */ /* 0x0003e8000c101906 */
[----:B------:R1:W-:Y:S04]  /*2330*/  @P0 STG.E desc[UR6][R4.64+0x4], RZ ;  /* 0x000004ff04000986 */ /* 0x0003e8000c101906 */
[----:B------:R1:W-:Y:S04]  /*2340*/  @P0 STG.E desc[UR6][R4.64+0x8], RZ ;  /* 0x000008ff04000986 */ /* 0x0003e8000c101906 */
[----:B------:R1:W-:Y:S01]  /*2350*/  @P0 STG.E desc[UR6][R4.64+0xc], RZ ;  /* 0x00000cff04000986 */ /* 0x0003e2000c101906 */
[----:B------:R-:W-:Y:S05]  /*2360*/  @!P1 EXIT ;  /* 0x000000000000994d */ /* 0x000fea0003800000 */
[----:B------:R-:W-:Y:S02]  /*2370*/  ISETP.NE.AND P1, PT, R6, 0x1, PT ;  /* 0x000000010600780c */ /* 0x000fe40003f25270 */
[----:B-1----:R-:W-:Y:S02]  /*2380*/  LOP3.LUT R4, R13, 0x1, RZ, 0xc0, !PT ;  /* 0x000000010d047812 */ /* 0x002fe400078ec0ff */
[----:B------:R-:W-:Y:S02]  /*2390*/  @P0 IADD3 R0, PT, PT, R0, 0x4, RZ ;  /* 0x0000000400000810 */ /* 0x000fe40007ffe0ff */
[----:B------:R-:W-:-:S07]  /*23a0*/  ISETP.NE.U32.AND P0, PT, R4, 0x1, PT ;  /* 0x000000010400780c */ /* 0x000fce0003f05070 */
[----:B------:R-:W-:Y:S01]  /*23b0*/  @P1 IMAD R5, R11, R15, R0 ;  /* 0x0000000f0b051224 */ /* 0x000fe200078e0200 */
[----:B------:R-:W-:-:S03]  /*23c0*/  @P1 IADD3 R0, PT, PT, R0, 0x2, RZ ;  /* 0x0000000200001810 */ /* 0x000fc60007ffe0ff */
[----:B------:R-:W-:-:S05]  /*23d0*/  @P1 IMAD.WIDE R4, R5, 0x4, R2 ;  /* 0x0000000405041825 */ /* 0x000fca00078e0202 */
[----:B------:R1:W-:Y:S04]  /*23e0*/  @P1 STG.E desc[UR6][R4.64], RZ ;  /* 0x000000ff04001986 */ /* 0x0003e8000c101906 */
[----:B------:R1:W-:Y:S01]  /*23f0*/  @P1 STG.E desc[UR6][R4.64+0x4], RZ ;  /* 0x000004ff04001986 */ /* 0x0003e2000c101906 */
[----:B------:R-:W-:Y:S05]  /*2400*/  @P0 EXIT ;  /* 0x000000000000094d */ /* 0x000fea0003800000 */
[----:B------:R-:W-:-:S04]  /*2410*/  IMAD R15, R12, R15, R0 ;  /* 0x0000000f0c0f7224 */ /* 0x000fc800078e0200 */
[----:B------:R-:W-:-:S05]  /*2420*/  IMAD.WIDE R2, R15, 0x4, R2 ;  /* 0x000000040f027825 */ /* 0x000fca00078e0202 */
[----:B------:R-:W-:Y:S01]  /*2430*/  STG.E desc[UR6][R2.64], RZ ;  /* 0x000000ff02007986 */ /* 0x000fe2000c101906 */
[----:B------:R-:W-:Y:S05]  /*2440*/  EXIT ;  /* 0x000000000000794d */ /* 0x000fea0003800000 */
        .weak           $__internal_0_$__cuda_sm20_sqrt_rn_f32_slowpath
        .type           $__internal_0_$__cuda_sm20_sqrt_rn_f32_slowpath,@function
        .size           $__internal_0_$__cuda_sm20_sqrt_rn_f32_slowpath,($__internal_1_$__cuda_sm3x_div_rn_noftz_f32_slowpath - $__internal_0_$__cuda_sm20_sqrt_rn_f32_slowpath)
$__internal_0_$__cuda_sm20_sqrt_rn_f32_slowpath:
[----:B------:R-:W-:-:S13]  /*2450*/  LOP3.LUT P1, RZ, R11, 0x7fffffff, RZ, 0xc0, !PT ;  /* 0x7fffffff0bff7812 */ /* 0x000fda000782c0ff */
[----:B------:R-:W-:Y:S01]  /*2460*/  @!P1 MOV R0, R11 ;  /* 0x0000000b00009202 */ /* 0x000fe20000000f00 */
[----:B------:R-:W-:Y:S06]  /*2470*/  @!P1 BRA `(.L_x_49) ;  /* 0x0000000000409947 */ /* 0x000fec0003800000 */
[----:B------:R-:W-:-:S13]  /*2480*/  FSETP.GEU.FTZ.AND P1, PT, R11, RZ, PT ;  /* 0x000000ff0b00720b */ /* 0x000fda0003f3e000 */
[----:B------:R-:W-:Y:S01]  /*2490*/  @!P1 MOV R0, 0x7fffffff ;  /* 0x7fffffff00009802 */ /* 0x000fe20000000f00 */
[----:B------:R-:W-:Y:S06]  /*24a0*/  @!P1 BRA `(.L_x_49) ;  /* 0x0000000000349947 */ /* 0x000fec0003800000 */
[----:B------:R-:W-:-:S13]  /*24b0*/  FSETP.GTU.FTZ.AND P1, PT, |R11|, +INF , PT ;  /* 0x7f8000000b00780b */ /* 0x000fda0003f3c200 */
[----:B------:R-:W-:Y:S01]  /*24c0*/  @P1 FADD.FTZ R0, R11, 1 ;  /* 0x3f8000000b001421 */ /* 0x000fe20000010000 */
[----:B------:R-:W-:Y:S06]  /*24d0*/  @P1 BRA `(.L_x_49) ;  /* 0x0000000000281947 */ /* 0x000fec0003800000 */
[----:B------:R-:W-:-:S13]  /*24e0*/  FSETP.NEU.FTZ.AND P1, PT, |R11|, +INF , PT ;  /* 0x7f8000000b00780b */ /* 0x000fda0003f3d200 */
[----:B------:R-:W-:-:S04]  /*24f0*/  @P1 FFMA R2, R11, 1.84467440737095516160e+19, RZ ;  /* 0x5f8000000b021823 */ /* 0x000fc800000000ff */
[----:B------:R-:W0:Y:S02]  /*2500*/  @P1 MUFU.RSQ R3, R2 ;  /* 0x0000000200031308 */ /* 0x000e240000001400 */
[----:B0-----:R-:W-:Y:S01]  /*2510*/  @P1 FMUL.FTZ R5, R2, R3 ;  /* 0x0000000302051220 */ /* 0x001fe20000410000 */
[----:B------:R-:W-:-:S03]  /*2520*/  @P1 FMUL.FTZ R3, R3, 0.5 ;  /* 0x3f00000003031820 */ /* 0x000fc60000410000 */
[----:B------:R-:W-:-:S04]  /*2530*/  @P1 FADD.FTZ R0, -R5, -RZ ;  /* 0x800000ff05001221 */ /* 0x000fc80000010100 */
[----:B------:R-:W-:Y:S01]  /*2540*/  @P1 FFMA R4, R5, R0, R2 ;  /* 0x0000000005041223 */ /* 0x000fe20000000002 */
[----:B------:R-:W-:-:S03]  /*2550*/  @!P1 MOV R0, R11 ;  /* 0x0000000b00009202 */ /* 0x000fc60000000f00 */
[----:B------:R-:W-:-:S04]  /*2560*/  @P1 FFMA R3, R4, R3, R5 ;  /* 0x0000000304031223 */ /* 0x000fc80000000005 */
[----:B------:R-:W-:-:S07]  /*2570*/  @P1 FMUL.FTZ R0, R3, 2.3283064365386962891e-10 ;  /* 0x2f80000003001820 */ /* 0x000fce0000410000 */
.L_x_49:
[----:B------:R-:W-:Y:S01]  /*2580*/  HFMA2 R3, -RZ, RZ, 0, 0 ;  /* 0x00000000ff037431 */ /* 0x000fe200000001ff */
[----:B------:R-:W-:-:S04]  /*2590*/  MOV R2, R8 ;  /* 0x0000000800027202 */ /* 0x000fc80000000f00 */
[----:B------:R-:W-:Y:S05]  /*25a0*/  RET.REL.NODEC R2 `(_Z23qr_decomposition_kernelPfS_S_ii) ;  /* 0xffffffd802947950 */ /* 0x000fea0003c3ffff */
        .weak           $__internal_1_$__cuda_sm3x_div_rn_noftz_f32_slowpath
        .type           $__internal_1_$__cuda_sm3x_div_rn_noftz_f32_slowpath,@function
        .size           $__internal_1_$__cuda_sm3x_div_rn_noftz_f32_slowpath,(.L_x_64 - $__internal_1_$__cuda_sm3x_div_rn_noftz_f32_slowpath)
$__internal_1_$__cuda_sm3x_div_rn_noftz_f32_slowpath:
[----:B------:R-:W-:Y:S01]  /*25b0*/  SHF.R.U32.HI R2, RZ, 0x17, R0 ;  /* 0x00000017ff027819 */ /* 0x000fe20000011600 */
[----:B------:R-:W-:Y:S01]  /*25c0*/  BSSY.RECONVERGENT B3, `(.L_x_50) ;  /* 0x0000062000037945 */ /* 0x000fe20003800200 */
[----:B------:R-:W-:Y:S02]  /*25d0*/  SHF.R.U32.HI R19, RZ, 0x17, R3 ;  /* 0x00000017ff137819 */ /* 0x000fe40000011603 */
[----:B------:R-:W-:Y:S02]  /*25e0*/  LOP3.LUT R2, R2, 0xff, RZ, 0xc0, !PT ;  /* 0x000000ff02027812 */ /* 0x000fe400078ec0ff */
[----:B------:R-:W-:Y:S02]  /*25f0*/  LOP3.LUT R19, R19, 0xff, RZ, 0xc0, !PT ;  /* 0x000000ff13137812 */ /* 0x000fe400078ec0ff */
[----:B------:R-:W-:Y:S02]  /*2600*/  IADD3 R20, PT, PT, R2, -0x1, RZ ;  /* 0xffffffff02147810 */ /* 0x000fe40007ffe0ff */
[----:B------:R-:W-:-:S02]  /*2610*/  IADD3 R21, PT, PT, R19, -0x1, RZ ;  /* 0xffffffff13157810 */ /* 0x000fc40007ffe0ff */
[----:B------:R-:W-:-:S04]  /*2620*/  ISETP.GT.U32.AND P0, PT, R20, 0xfd, PT ;  /* 0x000000fd1400780c */ /* 0x000fc80003f04070 */
[----:B------:R-:W-:-:S13]  /*2630*/  ISETP.GT.U32.OR P0, PT, R21, 0xfd, P0 ;  /* 0x000000fd1500780c */ /* 0x000fda0000704470 */
[----:B------:R-:W-:Y:S01]  /*2640*/  @!P0 MOV R9, RZ ;  /* 0x000000ff00098202 */ /* 0x000fe20000000f00 */
[----:B------:R-:W-:Y:S06]  /*2650*/  @!P0 BRA `(.L_x_51) ;  /* 0x00000000005c8947 */ /* 0x000fec0003800000 */
[----:B------:R-:W-:Y:S02]  /*2660*/  FSETP.GTU.FTZ.AND P0, PT, |R3|, +INF , PT ;  /* 0x7f8000000300780b */ /* 0x000fe40003f1c200 */
[----:B------:R-:W-:-:S04]  /*2670*/  FSETP.GTU.FTZ.AND P1, PT, |R0|, +INF , PT ;  /* 0x7f8000000000780b */ /* 0x000fc80003f3c200 */
[----:B------:R-:W-:-:S13]  /*2680*/  PLOP3.LUT P0, PT, P0, P1, PT, 0xf8, 0x8f ;  /* 0x00000000008f781c */ /* 0x000fda0000703f70 */
[----:B------:R-:W-:Y:S05]  /*2690*/  @P0 BRA `(.L_x_52) ;  /* 0x00000004004c0947 */ /* 0x000fea0003800000 */
[----:B------:R-:W-:-:S13]  /*26a0*/  LOP3.LUT P0, RZ, R0, 0x7fffffff, R3, 0xc8, !PT ;  /* 0x7fffffff00ff7812 */ /* 0x000fda000780c803 */
[----:B------:R-:W-:Y:S05]  /*26b0*/  @!P0 BRA `(.L_x_53) ;  /* 0x00000004003c8947 */ /* 0x000fea0003800000 */
[C---:B------:R-:W-:Y:S02]  /*26c0*/  FSETP.NEU.FTZ.AND P3, PT, |R3|.reuse, +INF , PT ;  /* 0x7f8000000300780b */ /* 0x040fe40003f7d200 */
[----:B------:R-:W-:Y:S02]  /*26d0*/  FSETP.NEU.FTZ.AND P1, PT, |R0|, +INF , PT ;  /* 0x7f8000000000780b */ /* 0x000fe40003f3d200 */
[----:B------:R-:W-:-:S11]  /*26e0*/  FSETP.NEU.FTZ.AND P0, PT, |R3|, +INF , PT ;  /* 0x7f8000000300780b */ /* 0x000fd60003f1d200 */
[----:B------:R-:W-:Y:S05]  /*26f0*/  @!P1 BRA !P3, `(.L_x_53) ;  /* 0x00000004002c9947 */ /* 0x000fea0005800000 */
[----:B------:R-:W-:-:S04]  /*2700*/  LOP3.LUT P3, RZ, R3, 0x7fffffff, RZ, 0xc0, !PT ;  /* 0x7fffffff03ff7812 */ /* 0x000fc8000786c0ff */
[----:B------:R-:W-:-:S13]  /*2710*/  PLOP3.LUT P1, PT, P1, P3, PT, 0x2f, 0xf2 ;  /* 0x0000000000f2781c */ /* 0x000fda0000f26577 */
[----:B------:R-:W-:Y:S05]  /*2720*/  @P1 BRA `(.L_x_54) ;  /* 0x0000000400181947 */ /* 0x000fea0003800000 */
[----:B------:R-:W-:-:S04]  /*2730*/  LOP3.LUT P1, RZ, R0, 0x7fffffff, RZ, 0xc0, !PT ;  /* 0x7fffffff00ff7812 */ /* 0x000fc8000782c0ff */
[----:B------:R-:W-:-:S13]  /*2740*/  PLOP3.LUT P0, PT, P0, P1, PT, 0x2f, 0xf2 ;  /* 0x0000000000f2781c */ /* 0x000fda0000702577 */
[----:B------:R-:W-:Y:S05]  /*2750*/  @P0 BRA `(.L_x_55) ;  /* 0x0000000400000947 */ /* 0x000fea0003800000 */
[----:B------:R-:W-:Y:S02]  /*2760*/  ISETP.GE.AND P0, PT, R21, RZ, PT ;  /* 0x000000ff1500720c */ /* 0x000fe40003f06270 */
[----:B------:R-:W-:-:S11]  /*2770*/  ISETP.GE.AND P1, PT, R20, RZ, PT ;  /* 0x000000ff1400720c */ /* 0x000fd60003f26270 */
[----:B------:R-:W-:Y:S01]  /*2780*/  @P0 MOV R9, RZ ;  /* 0x000000ff00090202 */ /* 0x000fe20000000f00 */
[----:B------:R-:W-:Y:S01]  /*2790*/  @!P0 FFMA R3, R3, 1.84467440737095516160e+19, RZ ;  /* 0x5f80000003038823 */ /* 0x000fe200000000ff */
[----:B------:R-:W-:Y:S01]  /*27a0*/  @!P0 MOV R9, 0xffffffc0 ;  /* 0xffffffc000098802 */ /* 0x000fe20000000f00 */
[----:B------:R-:W-:-:S03]  /*27b0*/  @!P1 FFMA R0, R0, 1.84467440737095516160e+19, RZ ;  /* 0x5f80000000009823 */ /* 0x000fc600000000ff */
[----:B------:R-:W-:-:S07]  /*27c0*/  @!P1 IADD3 R9, PT, PT, R9, 0x40, RZ ;  /* 0x0000004009099810 */ /* 0x000fce0007ffe0ff */
.L_x_51:
[----:B------:R-:W-:Y:S01]  /*27d0*/  LEA R21, R2, 0xc0800000, 0x17 ;  /* 0xc080000002157811 */ /* 0x000fe200078eb8ff */
[----:B------:R-:W-:Y:S01]  /*27e0*/  BSSY.RECONVERGENT B4, `(.L_x_56) ;  /* 0x0000036000047945 */ /* 0x000fe20003800200 */
[----:B------:R-:W-:Y:S02]  /*27f0*/  IADD3 R19, PT, PT, R19, -0x7f, RZ ;  /* 0xffffff8113137810 */ /* 0x000fe40007ffe0ff */
[----:B------:R-:W-:-:S03]  /*2800*/  IADD3 R22, PT, PT, -R21, R0, RZ ;  /* 0x0000000015167210 */ /* 0x000fc60007ffe1ff */
[C---:B------:R-:W-:Y:S01]  /*2810*/  IMAD R0, R19.reuse, -0x800000, R3 ;  /* 0xff80000013007824 */ /* 0x040fe200078e0203 */
[----:B------:R0:W1:Y:S01]  /*2820*/  MUFU.RCP R20, R22 ;  /* 0x0000001600147308 */ /* 0x0000620000001000 */
[----:B------:R-:W-:Y:S01]  /*2830*/  FADD.FTZ R21, -R22, -RZ ;  /* 0x800000ff16157221 */ /* 0x000fe20000010100 */
[----:B0-----:R-:W-:-:S04]  /*2840*/  IADD3 R22, PT, PT, R19, 0x7f, -R2 ;  /* 0x0000007f13167810 */ /* 0x001fc80007ffe802 */
[----:B------:R-:W-:Y:S01]  /*2850*/  IADD3 R9, PT, PT, R22, R9, RZ ;  /* 0x0000000916097210 */ /* 0x000fe20007ffe0ff */
[----:B-1----:R-:W-:-:S04]  /*2860*/  FFMA R23, R20, R21, 1 ;  /* 0x3f80000014177423 */ /* 0x002fc80000000015 */
[----:B------:R-:W-:-:S04]  /*2870*/  FFMA R23, R20, R23, R20 ;  /* 0x0000001714177223 */ /* 0x000fc80000000014 */
[----:B------:R-:W-:-:S04]  /*2880*/  FFMA R20, R0, R23, RZ ;  /* 0x0000001700147223 */ /* 0x000fc800000000ff */
[----:B------:R-:W-:-:S04]  /*2890*/  FFMA R3, R21, R20, R0 ;  /* 0x0000001415037223 */ /* 0x000fc80000000000 */
[----:B------:R-:W-:-:S04]  /*28a0*/  FFMA R20, R23, R3, R20 ;  /* 0x0000000317147223 */ /* 0x000fc80000000014 */
[----:B------:R-:W-:-:S04]  /*28b0*/  FFMA R21, R21, R20, R0 ;  /* 0x0000001415157223 */ /* 0x000fc80000000000 */
[----:B------:R-:W-:-:S05]  /*28c0*/  FFMA R0, R23, R21, R20 ;  /* 0x0000001517007223 */ /* 0x000fca0000000014 */
[----:B------:R-:W-:-:S04]  /*28d0*/  SHF.R.U32.HI R2, RZ, 0x17, R0 ;  /* 0x00000017ff027819 */ /* 0x000fc80000011600 */
[----:B------:R-:W-:-:S04]  /*28e0*/  LOP3.LUT R2, R2, 0xff, RZ, 0xc0, !PT ;  /* 0x000000ff02027812 */ /* 0x000fc800078ec0ff */
[----:B------:R-:W-:-:S04]  /*28f0*/  IADD3 R2, PT, PT, R2, R9, RZ ;  /* 0x0000000902027210 */ /* 0x000fc80007ffe0ff */
[----:B------:R-:W-:-:S04]  /*2900*/  IADD3 R3, PT, PT, R2, -0x1, RZ ;  /* 0xffffffff02037810 */ /* 0x000fc80007ffe0ff */
[----:B------:R-:W-:-:S13]  /*2910*/  ISETP.GE.U32.AND P0, PT, R3, 0xfe, PT ;  /* 0x000000fe0300780c */ /* 0x000fda0003f06070 */
[----:B------:R-:W-:Y:S05]  /*2920*/  @!P0 BRA `(.L_x_57) ;  /* 0x0000000000808947 */ /* 0x000fea0003800000 */
[----:B------:R-:W-:-:S13]  /*2930*/  ISETP.GT.AND P0, PT, R2, 0xfe, PT ;  /* 0x000000fe0200780c */ /* 0x000fda0003f04270 */
[----:B------:R-:W-:Y:S05]  /*2940*/  @P0 BRA `(.L_x_58) ;  /* 0x00000000006c0947 */ /* 0x000fea0003800000 */
[----:B------:R-:W-:-:S13]  /*2950*/  ISETP.GE.AND P0, PT, R2, 0x1, PT ;  /* 0x000000010200780c */ /* 0x000fda0003f06270 */
[----:B------:R-:W-:Y:S05]  /*2960*/  @P0 BRA `(.L_x_59) ;  /* 0x0000000000740947 */ /* 0x000fea0003800000 */
[----:B------:R-:W-:Y:S02]  /*2970*/  ISETP.GE.AND P0, PT, R2, -0x18, PT ;  /* 0xffffffe80200780c */ /* 0x000fe40003f06270 */
[----:B------:R-:W-:-:S11]  /*2980*/  LOP3.LUT R0, R0, 0x80000000, RZ, 0xc0, !PT ;  /* 0x8000000000007812 */ /* 0x000fd600078ec0ff */
[----:B------:R-:W-:Y:S05]  /*2990*/  @!P0 BRA `(.L_x_59) ;  /* 0x0000000000688947 */ /* 0x000fea0003800000 */
[CCC-:B------:R-:W-:Y:S01]  /*29a0*/  FFMA.RZ R3, R23.reuse, R21.reuse, R20.reuse ;  /* 0x0000001517037223 */ /* 0x1c0fe2000000c014 */
[C---:B------:R-:W-:Y:S01]  /*29b0*/  IADD3 R19, PT, PT, R2.reuse, 0x20, RZ ;  /* 0x0000002002137810 */ /* 0x040fe20007ffe0ff */
[CCC-:B------:R-:W-:Y:S01]  /*29c0*/  FFMA.RP R9, R23.reuse, R21.reuse, R20.reuse ;  /* 0x0000001517097223 */ /* 0x1c0fe20000008014 */
[----:B------:R-:W-:Y:S01]  /*29d0*/  FFMA.RM R20, R23, R21, R20 ;  /* 0x0000001517147223 */ /* 0x000fe20000004014 */
[C---:B------:R-:W-:Y:S02]  /*29e0*/  ISETP.NE.AND P3, PT, R2.reuse, RZ, PT ;  /* 0x000000ff0200720c */ /* 0x040fe40003f65270 */
[----:B------:R-:W-:Y:S02]  /*29f0*/  LOP3.LUT R3, R3, 0x7fffff, RZ, 0xc0, !PT ;  /* 0x007fffff03037812 */ /* 0x000fe400078ec0ff */
[----:B------:R-:W-:Y:S02]  /*2a00*/  ISETP.NE.AND P1, PT, R2, RZ, PT ;  /* 0x000000ff0200720c */ /* 0x000fe40003f25270 */
[----:B------:R-:W-:-:S02]  /*2a10*/  LOP3.LUT R22, R3, 0x800000, RZ, 0xfc, !PT ;  /* 0x0080000003167812 */ /* 0x000fc400078efcff */
[----:B------:R-:W-:Y:S02]  /*2a20*/  IADD3 R2, PT, PT, -R2, RZ, RZ ;  /* 0x000000ff02027210 */ /* 0x000fe40007ffe1ff */
[----:B------:R-:W-:Y:S02]  /*2a30*/  SHF.L.U32 R19, R22, R19, RZ ;  /* 0x0000001316137219 */ /* 0x000fe400000006ff */
[----:B------:R-:W-:Y:S02]  /*2a40*/  FSETP.NEU.FTZ.AND P0, PT, R9, R20, PT ;  /* 0x000000140900720b */ /* 0x000fe40003f1d000 */
[----:B------:R-:W-:Y:S02]  /*2a50*/  SEL R9, R2, RZ, P3 ;  /* 0x000000ff02097207 */ /* 0x000fe40001800000 */
[----:B------:R-:W-:Y:S02]  /*2a60*/  ISETP.NE.AND P1, PT, R19, RZ, P1 ;  /* 0x000000ff1300720c */ /* 0x000fe40000f25270 */
[----:B------:R-:W-:-:S02]  /*2a70*/  SHF.R.U32.HI R9, RZ, R9, R22 ;  /* 0x00000009ff097219 */ /* 0x000fc40000011616 */
[----:B------:R-:W-:Y:S02]  /*2a80*/  PLOP3.LUT P0, PT, P0, P1, PT, 0xf8, 0x8f ;  /* 0x00000000008f781c */ /* 0x000fe40000703f70 */
[----:B------:R-:W-:Y:S02]  /*2a90*/  SHF.R.U32.HI R3, RZ, 0x1, R9 ;  /* 0x00000001ff037819 */ /* 0x000fe40000011609 */
[----:B------:R-:W-:-:S04]  /*2aa0*/  SEL R2, RZ, 0x1, !P0 ;  /* 0x00000001ff027807 */ /* 0x000fc80004000000 */
[----:B------:R-:W-:-:S04]  /*2ab0*/  LOP3.LUT R2, R2, 0x1, R3, 0xf8, !PT ;  /* 0x0000000102027812 */ /* 0x000fc800078ef803 */
[----:B------:R-:W-:-:S04]  /*2ac0*/  LOP3.LUT R2, R2, R9, RZ, 0xc0, !PT ;  /* 0x0000000902027212 */ /* 0x000fc800078ec0ff */
[----:B------:R-:W-:-:S04]  /*2ad0*/  IADD3 R3, PT, PT, R3, R2, RZ ;  /* 0x0000000203037210 */ /* 0x000fc80007ffe0ff */
[----:B------:R-:W-:Y:S01]  /*2ae0*/  LOP3.LUT R0, R3, R0, RZ, 0xfc, !PT ;  /* 0x0000000003007212 */ /* 0x000fe200078efcff */
[----:B------:R-:W-:Y:S06]  /*2af0*/  BRA `(.L_x_59) ;  /* 0x0000000000107947 */ /* 0x000fec0003800000 */
.L_x_58:
[----:B------:R-:W-:-:S04]  /*2b00*/  LOP3.LUT R0, R0, 0x80000000, RZ, 0xc0, !PT ;  /* 0x8000000000007812 */ /* 0x000fc800078ec0ff */
[----:B------:R-:W-:Y:S01]  /*2b10*/  LOP3.LUT R0, R0, 0x7f800000, RZ, 0xfc, !PT ;  /* 0x7f80000000007812 */ /* 0x000fe200078efcff */
[----:B------:R-:W-:Y:S06]  /*2b20*/  BRA `(.L_x_59) ;  /* 0x0000000000047947 */ /* 0x000fec0003800000 */
.L_x_57:
[----:B------:R-:W-:-:S07]  /*2b30*/  LEA R0, R9, R0, 0x17 ;  /* 0x0000000009007211 */ /* 0x000fce00078eb8ff */
.L_x_59:
[----:B------:R-:W-:Y:S05]  /*2b40*/  BSYNC.RECONVERGENT B4 ;  /* 0x0000000000047941 */ /* 0x000fea0003800200 */
.L_x_56:
[----:B------:R-:W-:Y:S05]  /*2b50*/  BRA `(.L_x_60) ;  /* 0x0000000000207947 */ /* 0x000fea0003800000 */
.L_x_55:
[----:B------:R-:W-:-:S04]  /*2b60*/  LOP3.LUT R0, R0, 0x80000000, R3, 0x48, !PT ;  /* 0x8000000000007812 */ /* 0x000fc800078e4803 */
[----:B------:R-:W-:Y:S01]  /*2b70*/  LOP3.LUT R0, R0, 0x7f800000, RZ, 0xfc, !PT ;  /* 0x7f80000000007812 */ /* 0x000fe200078efcff */
[----:B------:R-:W-:Y:S06]  /*2b80*/  BRA `(.L_x_60) ;  /* 0x0000000000147947 */ /* 0x000fec0003800000 */
.L_x_54:
[----:B------:R-:W-:Y:S01]  /*2b90*/  LOP3.LUT R0, R0, 0x80000000, R3, 0x48, !PT ;  /* 0x8000000000007812 */ /* 0x000fe200078e4803 */
[----:B------:R-:W-:Y:S06]  /*2ba0*/  BRA `(.L_x_60) ;  /* 0x00000000000c7947 */ /* 0x000fec0003800000 */
.L_x_53:
[----:B------:R-:W0:Y:S01]  /*2bb0*/  MUFU.RSQ R0, -QNAN ;  /* 0xffc0000000007908 */ /* 0x000e220000001400 */
[----:B------:R-:W-:Y:S05]  /*2bc0*/  BRA `(.L_x_60) ;  /* 0x0000000000047947 */ /* 0x000fea0003800000 */
.L_x_52:
[----:B------:R-:W-:-:S07]  /*2bd0*/  FADD.FTZ R0, R3, R0 ;  /* 0x0000000003007221 */ /* 0x000fce0000010000 */
.L_x_60:
[----:B------:R-:W-:Y:S05]  /*2be0*/  BSYNC.RECONVERGENT B3 ;  /* 0x0000000000037941 */ /* 0x000fea0003800200 */
.L_x_50:
[----:B------:R-:W-:-:S04]  /*2bf0*/  HFMA2 R9, -RZ, RZ, 0, 0 ;  /* 0x00000000ff097431 */ /* 0x000fc800000001ff */
[----:B0-----:R-:W-:Y:S05]  /*2c00*/  RET.REL.NODEC R8 `(_Z23qr_decomposition_kernelPfS_S_ii) ;  /* 0xffffffd008fc7950 */ /* 0x001fea0003c3ffff */
.L_x_61:
[----:B------:R-:W-:-:S00]  /*2c10*/  BRA `(.L_x_61) ;  /* 0xfffffffc00fc7947 */ /* 0x000fc0000383ffff */
[----:B------:R-:W-:-:S00]  /*2c20*/  NOP ;  /* 0x0000000000007918 */ /* 0x000fc00000000000 */
        /* <DEDUP_REMOVED lines=13> */
.L_x_64:


//--------------------- .text._Z14prune_q_matrixPKfPKbPfii --------------------------
	.section	.text._Z14prune_q_matrixPKfPKbPfii,"ax",@progbits
	.align	128
        .global         _Z14prune_q_matrixPKfPKbPfii
        .type           _Z14prune_q_matrixPKfPKbPfii,@function
        .size           _Z14prune_q_matrixPKfPKbPfii,(.L_x_66 - _Z14prune_q_matrixPKfPKbPfii)
        .other          _Z14prune_q_matrixPKfPKbPfii,@"STO_CUDA_ENTRY STV_DEFAULT"
_Z14prune_q_matrixPKfPKbPfii:
.text._Z14prune_q_matrixPKfPKbPfii:
[----:B------:R-:W-:Y:S01]  /*0000*/  LDC R1, c[0x0][0x37c] ;  /* 0x0000df00ff017b82 */ /* 0x000fe20000000800 */
[----:B------:R-:W0:Y:S07]  /*0010*/  S2R R2, SR_TID.X ;  /* 0x0000000000027919 */ /* 0x000e2e0000002100 */
[----:B------:R-:W1:Y:S01]  /*0020*/  LDC R0, c[0x0][0x364] ;  /* 0x0000d900ff007b82 */ /* 0x000e620000000800 */
[----:B------:R-:W2:Y:S01]  /*0030*/  LDCU.64 UR6, c[0x0][0x398] ;  /* 0x00007300ff0677ac */ /* 0x000ea20008000a00 */
[----:B------:R-:W1:Y:S06]  /*0040*/  S2R R5, SR_TID.Y ;  /* 0x0000000000057919 */ /* 0x000e6c0000002200 */
[----:B------:R-:W0:Y:S08]  /*0050*/  S2UR UR5, SR_CTAID.X ;  /* 0x00000000000579c3 */ /* 0x000e300000002500 */
[----:B------:R-:W0:Y:S08]  /*0060*/  LDC R3, c[0x0][0x360] ;  /* 0x0000d800ff037b82 */ /* 0x000e300000000800 */
[----:B------:R-:W1:Y:S01]  /*0070*/  S2UR UR4, SR_CTAID.Y ;  /* 0x00000000000479c3 */ /* 0x000e620000002600 */
[----:B0-----:R-:W-:-:S05]  /*0080*/  IMAD R3, R3, UR5, R2 ;  /* 0x0000000503037c24 */ /* 0x001fca000f8e0202 */
[----:B--2---:R-:W-:Y:S01]  /*0090*/  ISETP.GE.AND P0, PT, R3, UR7, PT ;  /* 0x0000000703007c0c */ /* 0x004fe2000bf06270 */
[----:B-1----:R-:W-:-:S05]  /*00a0*/  IMAD R0, R0, UR4, R5 ;  /* 0x0000000400007c24 */ /* 0x002fca000f8e0205 */
[----:B------:R-:W-:-:S13]  /*00b0*/  ISETP.GE.OR P0, PT, R0, UR6, P0 ;  /* 0x0000000600007c0c */ /* 0x000fda0008706670 */
[----:B------:R-:W-:Y:S05]  /*00c0*/  @P0 EXIT ;  /* 0x000000000000094d */ /* 0x000fea0003800000 */
[----:B------:R-:W0:Y:S01]  /*00d0*/  LDCU.64 UR8, c[0x0][0x388] ;  /* 0x00007100ff0877ac */ /* 0x000e220008000a00 */
[----:B------:R-:W-:Y:S01]  /*00e0*/  IMAD R9, R0, UR7, R3 ;  /* 0x0000000700097c24 */ /* 0x000fe2000f8e0203 */
[----:B------:R-:W1:Y:S01]  /*00f0*/  LDC.64 R4, c[0x0][0x390] ;  /* 0x0000e400ff047b82 */ /* 0x000e620000000a00 */
[----:B------:R-:W2:Y:S07]  /*0100*/  LDCU.64 UR4, c[0x0][0x358] ;  /* 0x00006b00ff0477ac */ /* 0x000eae0008000a00 */
[----:B------:R-:W3:Y:S01]  /*0110*/  LDC.64 R2, c[0x0][0x380] ;  /* 0x0000e000ff027b82 */ /* 0x000ee20000000a00 */
[----:B0-----:R-:W-:-:S04]  /*0120*/  IADD3 R6, P0, PT, R9, UR8, RZ ;  /* 0x0000000809067c10 */ /* 0x001fc8000ff1e0ff */
[----:B------:R-:W-:-:S05]  /*0130*/  LEA.HI.X.SX32 R7, R9, UR9, 0x1, P0 ;  /* 0x0000000909077c11 */ /* 0x000fca00080f0eff */
[----:B--2---:R-:W2:Y:S01]  /*0140*/  LDG.E.S8 R6, desc[UR4][R6.64] ;  /* 0x0000000406067981 */ /* 0x004ea2000c1e1300 */
[----:B---3--:R-:W-:-:S06]  /*0150*/  IMAD.WIDE R2, R9, 0x4, R2 ;  /* 0x0000000409027825 */ /* 0x008fcc00078e0202 */
[----:B------:R-:W3:Y:S01]  /*0160*/  LDG.E R2, desc[UR4][R2.64] ;  /* 0x0000000402027981 */ /* 0x000ee2000c1e1900 */
[----:B-1----:R-:W-:Y:S01]  /*0170*/  IMAD.WIDE R4, R9, 0x4, R4 ;  /* 0x0000000409047825 */ /* 0x002fe200078e0204 */
[----:B--2---:R-:W3:Y:S03]  /*0180*/  I2F.S16 R11, R6 ;  /* 0x00000006000b7306 */ /* 0x004ee60000101400 */
[----:B---3--:R-:W-:-:S05]  /*0190*/  FMUL R11, R2, R11 ;  /* 0x0000000b020b7220 */ /* 0x008fca0000400000 */
[----:B------:R-:W-:Y:S01]  /*01a0*/  STG.E desc[UR4][R4.64], R11 ;  /* 0x0000000b04007986 */ /* 0x000fe2000c101904 */
[----:B------:R-:W-:Y:S05]  /*01b0*/  EXIT ;  /* 0x000000000000794d */ /* 0x000fea0003800000 */
.L_x_62:
        /* <DEDUP_REMOVED lines=12> */
.L_x_66:


//--------------------- .nv.shared.reserved.0     --------------------------
	.section	.nv.shared.reserved.0,"aw",@nobits
	.weak		__nv_reservedSMEM_offset_0_alias
	.size		__nv_reservedSMEM_offset_0_alias, 0, 64
	.other		__nv_reservedSMEM_offset_0_alias,@"STO_CUDA_RESERVED_SHARED STV_DEFAULT"
__nv_reservedSMEM_offset_0_alias:
	.zero		0
	.zero		64


//--------------------- .nv.constant0._Z23qr_decomposition_kernelPfS_S_ii --------------------------
	.section	.nv.constant0._Z23qr_decomposition_kernelPfS_S_ii,"a",@progbits
	.sectionflags	@""
	.align	4
.nv.constant0._Z23qr_decomposition_kernelPfS_S_ii:
	.zero		928


//--------------------- .nv.constant0._Z14prune_q_matrixPKfPKbPfii --------------------------
	.section	.nv.constant0._Z14prune_q_matrixPKfPKbPfii,"a",@progbits
	.sectionflags	@""
	.align	4
.nv.constant0._Z14prune_q_matrixPKfPKbPfii:
	.zero		928


//--------------------- SYMBOLS --------------------------

	.type		.nv.reservedSmem.offset0,@object
	.size		.nv.reservedSmem.offset0,0x4
